	.target	sm_90a

	.elftype	@"ET_EXEC"


//--------------------- .note.nv.tkinfo           --------------------------
	.section	.note.nv.tkinfo,"",@"SHT_NOTE"
	.sectionflags	@"SHF_NOTE_NV_TKINFO"
	.tkinfo
        /*0018*/ 	.word	0x00000002
        /*0030*/ 	.string	""
        /*0030*/ 	.string	"ptxas"
        /*0030*/ 	.string	"Cuda compilation tools, release 13.0, V13.0.88"
        /*0030*/ 	.string	"Build cuda_13.0.r13.0/compiler.36424714_0"
        /*0030*/ 	.string	"-arch sm_90a -m 64 "



//--------------------- .note.nv.cuinfo           --------------------------
	.section	.note.nv.cuinfo,"",@"SHT_NOTE"
	.sectionflags	@"SHF_NOTE_NV_CUINFO"
        /*0018*/ 	.short	0x0002
        /*001a*/ 	.short	0x005a
        /*001c*/ 	.short	0x0082
	.zero		2


//--------------------- .nv.info                  --------------------------
	.section	.nv.info,"",@"SHT_CUDA_INFO"
	.align	4


	//----- nvinfo : EIATTR_REGCOUNT
	.align		4
        /*0000*/ 	.byte	0x04, 0x2f
        /*0002*/ 	.short	(.L_12 - .L_11)
	.align		4
.L_11:
        /*0004*/ 	.word	index@(_ZN7cutlass13device_kernelINS_4gemm6kernel13GemmUniversalIN4cute5tupleIJiiiiEEENS1_10collective13CollectiveMmaINS1_37MainloopSm90TmaGmmaWarpSpecializedFP8ILi5ENS5_IJNS4_1CILi1EEESB_SB_EEENS1_35KernelTmaWarpSpecializedCooperativeEEENS5_IJNSA_ILi256EEENSA_ILi128EEENSA_ILi32EEEEEENS_12float_e4m3_tENS5_IJlSB_lEEESJ_SK_NS4_8TiledMMAINS4_8MMA_AtomIJNS4_4SM904GMMA31MMA_64x128x32_F32E4M3E4M3_SS_TNILNSO_7ScaleInE1ELSQ_1EEEEEENS4_6LayoutINS5_IJNSA_ILi2EEESB_SB_EEENS5_IJSB_NSA_ILi0EEESW_EEEEENS5_IJNS4_10UnderscoreESZ_SZ_EEEEENS4_13SM90_TMA_LOADENS4_14ComposedLayoutINS4_7SwizzleILi1ELi4ELi3EEENS4_18smem_ptr_flag_bitsILi8EEENST_INS5_IJNSA_ILi8EEESH_EEENS5_IJSH_SB_EEEEEEEvNS4_8identityES12_S1C_vS1D_EENS_8epilogue10collective6detail29Sm90TmaWarpSpecializedAdapterINS1G_15DefaultEpilogueISJ_SK_SK_NS1F_6thread17LinearCombinationISJ_Li1EffLNS1K_9ScaleType4KindE0ELNS_15FloatRoundStyleE2ESJ_EENS1_15EpilogueDefaultEEEEEvvEEEEvNT_6ParamsE)
        /*0008*/ 	.word	0x000000a8


	//----- nvinfo : EIATTR_FRAME_SIZE
	.align		4
.L_12:
        /*000c*/ 	.byte	0x04, 0x11
        /*000e*/ 	.short	(.L_14 - .L_13)
	.align		4
.L_13:
        /*0010*/ 	.word	index@(_ZN7cutlass13device_kernelINS_4gemm6kernel13GemmUniversalIN4cute5tupleIJiiiiEEENS1_10collective13CollectiveMmaINS1_37MainloopSm90TmaGmmaWarpSpecializedFP8ILi5ENS5_IJNS4_1CILi1EEESB_SB_EEENS1_35KernelTmaWarpSpecializedCooperativeEEENS5_IJNSA_ILi256EEENSA_ILi128EEENSA_ILi32EEEEEENS_12float_e4m3_tENS5_IJlSB_lEEESJ_SK_NS4_8TiledMMAINS4_8MMA_AtomIJNS4_4SM904GMMA31MMA_64x128x32_F32E4M3E4M3_SS_TNILNSO_7ScaleInE1ELSQ_1EEEEEENS4_6LayoutINS5_IJNSA_ILi2EEESB_SB_EEENS5_IJSB_NSA_ILi0EEESW_EEEEENS5_IJNS4_10UnderscoreESZ_SZ_EEEEENS4_13SM90_TMA_LOADENS4_14ComposedLayoutINS4_7SwizzleILi1ELi4ELi3EEENS4_18smem_ptr_flag_bitsILi8EEENST_INS5_IJNSA_ILi8EEESH_EEENS5_IJSH_SB_EEEEEEEvNS4_8identityES12_S1C_vS1D_EENS_8epilogue10collective6detail29Sm90TmaWarpSpecializedAdapterINS1G_15DefaultEpilogueISJ_SK_SK_NS1F_6thread17LinearCombinationISJ_Li1EffLNS1K_9ScaleType4KindE0ELNS_15FloatRoundStyleE2ESJ_EENS1_15EpilogueDefaultEEEEEvvEEEEvNT_6ParamsE)
        /*0014*/ 	.word	0x00000100


	//----- nvinfo : EIATTR_MIN_STACK_SIZE
	.align		4
.L_14:
        /*0018*/ 	.byte	0x04, 0x12
        /*001a*/ 	.short	(.L_16 - .L_15)
	.align		4
.L_15:
        /*001c*/ 	.word	index@(_ZN7cutlass13device_kernelINS_4gemm6kernel13GemmUniversalIN4cute5tupleIJiiiiEEENS1_10collective13CollectiveMmaINS1_37MainloopSm90TmaGmmaWarpSpecializedFP8ILi5ENS5_IJNS4_1CILi1EEESB_SB_EEENS1_35KernelTmaWarpSpecializedCooperativeEEENS5_IJNSA_ILi256EEENSA_ILi128EEENSA_ILi32EEEEEENS_12float_e4m3_tENS5_IJlSB_lEEESJ_SK_NS4_8TiledMMAINS4_8MMA_AtomIJNS4_4SM904GMMA31MMA_64x128x32_F32E4M3E4M3_SS_TNILNSO_7ScaleInE1ELSQ_1EEEEEENS4_6LayoutINS5_IJNSA_ILi2EEESB_SB_EEENS5_IJSB_NSA_ILi0EEESW_EEEEENS5_IJNS4_10UnderscoreESZ_SZ_EEEEENS4_13SM90_TMA_LOADENS4_14ComposedLayoutINS4_7SwizzleILi1ELi4ELi3EEENS4_18smem_ptr_flag_bitsILi8EEENST_INS5_IJNSA_ILi8EEESH_EEENS5_IJSH_SB_EEEEEEEvNS4_8identityES12_S1C_vS1D_EENS_8epilogue10collective6detail29Sm90TmaWarpSpecializedAdapterINS1G_15DefaultEpilogueISJ_SK_SK_NS1F_6thread17LinearCombinationISJ_Li1EffLNS1K_9ScaleType4KindE0ELNS_15FloatRoundStyleE2ESJ_EENS1_15EpilogueDefaultEEEEEvvEEEEvNT_6ParamsE)
        /*0020*/ 	.word	0x00000100
.L_16:


//--------------------- .nv.compat                --------------------------
	.section	.nv.compat,"",@"SHT_CUDA_COMPAT_INFO"
	.align	4
        /*0000*/ 	.byte	0x02, 0x09, 0x01, 0x00, 0x02, 0x02, 0x04, 0x00, 0x02, 0x05, 0x05, 0x00, 0x03, 0x07, 0x01, 0x01
        /*0010*/ 	.byte	0x02, 0x03, 0x01, 0x00, 0x02, 0x06, 0x01, 0x00, 0x04, 0x0b, 0x08, 0x00, 0x00, 0x00, 0x00, 0x00
        /*0020*/ 	.byte	0x00, 0x00, 0x00, 0x00


//--------------------- .nv.info._ZN7cutlass13device_kernelINS_4gemm6kernel13GemmUniversalIN4cute5tupleIJiiiiEEENS1_10collective13CollectiveMmaINS1_37MainloopSm90TmaGmmaWarpSpecializedFP8ILi5ENS5_IJNS4_1CILi1EEESB_SB_EEENS1_35KernelTmaWarpSpecializedCooperativeEEENS5_IJNSA_ILi256EEENSA_ILi128EEENSA_ILi32EEEEEENS_12float_e4m3_tENS5_IJlSB_lEEESJ_SK_NS4_8TiledMMAINS4_8MMA_AtomIJNS4_4SM904GMMA31MMA_64x128x32_F32E4M3E4M3_SS_TNILNSO_7ScaleInE1ELSQ_1EEEEEENS4_6LayoutINS5_IJNSA_ILi2EEESB_SB_EEENS5_IJSB_NSA_ILi0EEESW_EEEEENS5_IJNS4_10UnderscoreESZ_SZ_EEEEENS4_13SM90_TMA_LOADENS4_14ComposedLayoutINS4_7SwizzleILi1ELi4ELi3EEENS4_18smem_ptr_flag_bitsILi8EEENST_INS5_IJNSA_ILi8EEESH_EEENS5_IJSH_SB_EEEEEEEvNS4_8identityES12_S1C_vS1D_EENS_8epilogue10collective6detail29Sm90TmaWarpSpecializedAdapterINS1G_15DefaultEpilogueISJ_SK_SK_NS1F_6thread17LinearCombinationISJ_Li1EffLNS1K_9ScaleType4KindE0ELNS_15FloatRoundStyleE2ESJ_EENS1_15EpilogueDefaultEEEEEvvEEEEvNT_6ParamsE --------------------------
	.section	.nv.info._ZN7cutlass13device_kernelINS_4gemm6kernel13GemmUniversalIN4cute5tupleIJiiiiEEENS1_10collective13CollectiveMmaINS1_37MainloopSm90TmaGmmaWarpSpecializedFP8ILi5ENS5_IJNS4_1CILi1EEESB_SB_EEENS1_35KernelTmaWarpSpecializedCooperativeEEENS5_IJNSA_ILi256EEENSA_ILi128EEENSA_ILi32EEEEEENS_12float_e4m3_tENS5_IJlSB_lEEESJ_SK_NS4_8TiledMMAINS4_8MMA_AtomIJNS4_4SM904GMMA31MMA_64x128x32_F32E4M3E4M3_SS_TNILNSO_7ScaleInE1ELSQ_1EEEEEENS4_6LayoutINS5_IJNSA_ILi2EEESB_SB_EEENS5_IJSB_NSA_ILi0EEESW_EEEEENS5_IJNS4_10UnderscoreESZ_SZ_EEEEENS4_13SM90_TMA_LOADENS4_14ComposedLayoutINS4_7SwizzleILi1ELi4ELi3EEENS4_18smem_ptr_flag_bitsILi8EEENST_INS5_IJNSA_ILi8EEESH_EEENS5_IJSH_SB_EEEEEEEvNS4_8identityES12_S1C_vS1D_EENS_8epilogue10collective6detail29Sm90TmaWarpSpecializedAdapterINS1G_15DefaultEpilogueISJ_SK_SK_NS1F_6thread17LinearCombinationISJ_Li1EffLNS1K_9ScaleType4KindE0ELNS_15FloatRoundStyleE2ESJ_EENS1_15EpilogueDefaultEEEEEvvEEEEvNT_6ParamsE,"",@"SHT_CUDA_INFO"
	.sectionflags	@""
	.align	4


	//----- nvinfo : EIATTR_CUDA_API_VERSION
	.align		4
        /*0000*/ 	.byte	0x04, 0x37
        /*0002*/ 	.short	(.L_18 - .L_17)
.L_17:
        /*0004*/ 	.word	0x00000082


	//----- nvinfo : EIATTR_KPARAM_INFO
	.align		4
.L_18:
        /*0008*/ 	.byte	0x04, 0x17
        /*000a*/ 	.short	(.L_20 - .L_19)
.L_19:
        /*000c*/ 	.word	0x00000000
        /*0010*/ 	.short	0x0000
        /*0012*/ 	.short	0x0070
        /*0014*/ 	.byte	0x00, 0xf0, 0x01, 0x10


	//----- nvinfo : EIATTR_SPARSE_MMA_MASK
	.align		4
.L_20:
        /*0018*/ 	.byte	0x03, 0x50
        /*001a*/ 	.short	0x0000


	//----- nvinfo : EIATTR_MAXREG_COUNT
	.align		4
        /*001c*/ 	.byte	0x03, 0x1b
        /*001e*/ 	.short	0x00a8


	//----- nvinfo : EIATTR_NUM_BARRIERS
	.align		4
        /*0020*/ 	.byte	0x02, 0x4c
        /*0022*/ 	.byte	0x01
	.zero		1


	//----- nvinfo : EIATTR_ANNOTATIONS
	.align		4
        /*0024*/ 	.byte	0x04, 0x55
        /*0026*/ 	.short	(.L_22 - .L_21)


	//   ....[0]....
.L_21:
        /*0028*/ 	.word	0x00000001
        /*002c*/ 	.byte	0xb0, 0x05, 0x00, 0x00, 0x01, 0x00, 0x00, 0x00, 0xd0, 0x05, 0x00, 0x00, 0x01, 0x00, 0x00, 0x00
        /* <DEDUP_REMOVED lines=193> */
        /*0c4c*/ 	.byte	0x00, 0x02, 0x01, 0x00


	//----- nvinfo : EIATTR_MERCURY_ISA_VERSION
	.align		4
.L_22:
        /*0c50*/ 	.byte	0x03, 0x5f
        /*0c52*/ 	.short	0x0101


	//----- nvinfo : EIATTR_INT_WARP_WIDE_INSTR_OFFSETS
	.align		4
        /*0c54*/ 	.byte	0x04, 0x31
        /*0c56*/ 	.short	(.L_24 - .L_23)


	//   ....[0]....
.L_23:
        /*0c58*/ 	.word	0x00000480


	//   ....[1]....
        /*0c5c*/ 	.word	0x00000490


	//   ....[2]....
        /*0c60*/ 	.word	0x000005c0


	//----- nvinfo : EIATTR_COOP_GROUP_MASK_REGIDS
	.align		4
.L_24:
        /*0c64*/ 	.byte	0x04, 0x29
        /*0c66*/ 	.short	(.L_26 - .L_25)


	//   ....[0]....
.L_25:
        /*0c68*/ 	.word	0xffffffff


	//   ....[1]....
        /*0c6c*/ 	.word	0xffffffff


	//   ....[2]....
        /*0c70*/ 	.word	0xffffffff


	//   ....[3]....
        /*0c74*/ 	.word	0xffffffff


	//   ....[4]....
        /*0c78*/ 	.word	0xffffffff


	//----- nvinfo : EIATTR_COOP_GROUP_INSTR_OFFSETS
	.align		4
.L_26:
        /*0c7c*/ 	.byte	0x04, 0x28
        /*0c7e*/ 	.short	(.L_28 - .L_27)


	//   ....[0]....
.L_27:
        /*0c80*/ 	.word	0x00000070


	//   ....[1]....
        /*0c84*/ 	.word	0x00000080


	//   ....[2]....
        /*0c88*/ 	.word	0x000001a0


	//   ....[3]....
        /*0c8c*/ 	.word	0x000003d0


	//   ....[4]....
        /*0c90*/ 	.word	0x00001310


	//----- nvinfo : EIATTR_REG_RECONFIG
	.align		4
.L_28:
        /*0c94*/ 	.byte	0x01, 0x54
	.zero		2


	//----- nvinfo : EIATTR_MBARRIER_INSTR_OFFSETS
	.align		4
        /*0c98*/ 	.byte	0x04, 0x39
        /*0c9a*/ 	.short	(.L_30 - .L_29)


	//   ....[0]....
.L_29:
        /*0c9c*/ 	.word	0x00000320
        /*0ca0*/ 	.word	0x000000ff
        /*0ca4*/ 	.word	0x00000000
        /*0ca8*/ 	.short	0x0100
        /*0caa*/ 	.byte	0x09
	.zero		1


	//   ....[1]....
        /*0cac*/ 	.word	0x00000330
        /*0cb0*/ 	.word	0x000000ff
        /*0cb4*/ 	.word	0x00000028
        /*0cb8*/ 	.short	0x0100
        /*0cba*/ 	.byte	0x09
	.zero		1


	//   ....[2]....
        /*0cbc*/ 	.word	0x00000340
        /*0cc0*/ 	.word	0x000000ff
        /*0cc4*/ 	.word	0x00000008
        /*0cc8*/ 	.short	0x0100
        /*0cca*/ 	.byte	0x09
	.zero		1


	//   ....[3]....
        /*0ccc*/ 	.word	0x00000350
        /*0cd0*/ 	.word	0x000000ff
        /*0cd4*/ 	.word	0x00000030
        /*0cd8*/ 	.short	0x0100
        /*0cda*/ 	.byte	0x09
	.zero		1


	//   ....[4]....
        /*0cdc*/ 	.word	0x00000360
        /*0ce0*/ 	.word	0x000000ff
        /*0ce4*/ 	.word	0x00000010
        /*0ce8*/ 	.short	0x0100
        /*0cea*/ 	.byte	0x09
	.zero		1


	//   ....[5]....
        /*0cec*/ 	.word	0x00000370
        /*0cf0*/ 	.word	0x000000ff
        /*0cf4*/ 	.word	0x00000038
        /*0cf8*/ 	.short	0x0100
        /*0cfa*/ 	.byte	0x09
	.zero		1


	//   ....[6]....
        /*0cfc*/ 	.word	0x00000380
        /*0d00*/ 	.word	0x000000ff
        /*0d04*/ 	.word	0x00000018
        /*0d08*/ 	.short	0x0100
        /*0d0a*/ 	.byte	0x09
	.zero		1


	//   ....[7]....
        /*0d0c*/ 	.word	0x00000390
        /*0d10*/ 	.word	0x000000ff
        /*0d14*/ 	.word	0x00000040
        /*0d18*/ 	.short	0x0100
        /*0d1a*/ 	.byte	0x09
	.zero		1


	//   ....[8]....
        /*0d1c*/ 	.word	0x000003a0
        /*0d20*/ 	.word	0x000000ff
        /*0d24*/ 	.word	0x00000020
        /*0d28*/ 	.short	0x0100
        /*0d2a*/ 	.byte	0x09
	.zero		1


	//   ....[9]....
        /*0d2c*/ 	.word	0x000003b0
        /*0d30*/ 	.word	0x000000ff
        /*0d34*/ 	.word	0x00000048
        /*0d38*/ 	.short	0x0100
        /*0d3a*/ 	.byte	0x09
	.zero		1


	//   ....[10]....
        /*0d3c*/ 	.word	0x000005f0
        /*0d40*/ 	.word	0x000000ff
        /*0d44*/ 	.word	0x00000060
        /*0d48*/ 	.short	0x0100
        /*0d4a*/ 	.byte	0x06
	.zero		1


	//   ....[11]....
        /*0d4c*/ 	.word	0x00000600
        /*0d50*/ 	.word	0x000000ff
        /*0d54*/ 	.word	0x00000068
        /*0d58*/ 	.short	0x0100
        /*0d5a*/ 	.byte	0x06
	.zero		1


	//   ....[12]....
        /*0d5c*/ 	.word	0x00001b20
        /*0d60*/ 	.word	0x000000ff
        /*0d64*/ 	.word	0x00000000
        /*0d68*/ 	.short	0x010a
        /*0d6a*/ 	.byte	0x07
	.zero		1


	//   ....[13]....
        /*0d6c*/ 	.word	0x00001b80
        /*0d70*/ 	.word	0x000000ff
        /*0d74*/ 	.word	0x00000000
        /*0d78*/ 	.short	0x010a
        /*0d7a*/ 	.byte	0x07
	.zero		1


	//   ....[14]....
        /*0d7c*/ 	.word	0x00002d50
        /*0d80*/ 	.word	0x000000ff
        /*0d84*/ 	.word	0x00000000
        /*0d88*/ 	.short	0x010a
        /*0d8a*/ 	.byte	0x09
	.zero		1


	//   ....[15]....
        /*0d8c*/ 	.word	0x00002d90
        /*0d90*/ 	.word	0x000000ff
        /*0d94*/ 	.word	0x00000000
        /*0d98*/ 	.short	0x010a
        /*0d9a*/ 	.byte	0x09
	.zero		1


	//   ....[16]....
        /*0d9c*/ 	.word	0x00003d90
        /*0da0*/ 	.word	0x000000ff
        /*0da4*/ 	.word	0x00000000
        /*0da8*/ 	.short	0x0101
        /*0daa*/ 	.byte	0x08
	.zero		1


	//   ....[17]....
        /*0dac*/ 	.word	0x00004f60
        /*0db0*/ 	.word	0x000000ff
        /*0db4*/ 	.word	0x00000000
        /*0db8*/ 	.short	0x0101
        /*0dba*/ 	.byte	0x08
	.zero		1


	//   ....[18]....
        /*0dbc*/ 	.word	0x0000f390
        /*0dc0*/ 	.word	0x0000000d
        /*0dc4*/ 	.word	0x00000028
        /*0dc8*/ 	.short	0x010a
        /*0dca*/ 	.byte	0x3f
	.zero		1


	//   ....[19]....
        /*0dcc*/ 	.word	0x0000f750
        /*0dd0*/ 	.word	0x00000004
        /*0dd4*/ 	.word	0x00000068
        /*0dd8*/ 	.short	0x0101
        /*0dda*/ 	.byte	0x3f
	.zero		1


	//   ....[20]....
        /*0ddc*/ 	.word	0x0000fec0
        /*0de0*/ 	.word	0x00000007
        /*0de4*/ 	.word	0x00000000
        /*0de8*/ 	.short	0x010a
        /*0dea*/ 	.byte	0x3f
	.zero		1


	//   ....[21]....
        /*0dec*/ 	.word	0x0000ff40
        /*0df0*/ 	.word	0x00000009
        /*0df4*/ 	.word	0x00000000
        /*0df8*/ 	.short	0x010a
        /*0dfa*/ 	.byte	0x3f
	.zero		1


	//   ....[22]....
        /*0dfc*/ 	.word	0x0000ffd0
        /*0e00*/ 	.word	0x00000006
        /*0e04*/ 	.word	0x00000000
        /*0e08*/ 	.short	0x010a
        /*0e0a*/ 	.byte	0x3f
	.zero		1


	//   ....[23]....
        /*0e0c*/ 	.word	0x00010060
        /*0e10*/ 	.word	0x00000009
        /*0e14*/ 	.word	0x00000000
        /*0e18*/ 	.short	0x010a
        /*0e1a*/ 	.byte	0x3f
	.zero		1


	//   ....[24]....
        /*0e1c*/ 	.word	0x000100f0
        /*0e20*/ 	.word	0x00000003
        /*0e24*/ 	.word	0x00000000
        /*0e28*/ 	.short	0x010a
        /*0e2a*/ 	.byte	0x3f
	.zero		1


	//   ....[25]....
        /*0e2c*/ 	.word	0x00010160
        /*0e30*/ 	.word	0x00000003
        /*0e34*/ 	.word	0x00000000
        /*0e38*/ 	.short	0x010a
        /*0e3a*/ 	.byte	0x3f
	.zero		1


	//   ....[26]....
        /*0e3c*/ 	.word	0x000101d0
        /*0e40*/ 	.word	0x00000000
        /*0e44*/ 	.word	0x00000000
        /*0e48*/ 	.short	0x010a
        /*0e4a*/ 	.byte	0x3f
	.zero		1


	//   ....[27]....
        /*0e4c*/ 	.word	0x000102b0
        /*0e50*/ 	.word	0x0000000d
        /*0e54*/ 	.word	0x00000028
        /*0e58*/ 	.short	0x010a
        /*0e5a*/ 	.byte	0x3f
	.zero		1


	//   ....[28]....
        /*0e5c*/ 	.word	0x00010390
        /*0e60*/ 	.word	0x00000007
        /*0e64*/ 	.word	0x00000000
        /*0e68*/ 	.short	0x010a
        /*0e6a*/ 	.byte	0x3f
	.zero		1


	//   ....[29]....
        /*0e6c*/ 	.word	0x000103e0
        /*0e70*/ 	.word	0x00000009
        /*0e74*/ 	.word	0x00000000
        /*0e78*/ 	.short	0x010a
        /*0e7a*/ 	.byte	0x3f
	.zero		1


	//   ....[30]....
        /*0e7c*/ 	.word	0x00010430
        /*0e80*/ 	.word	0x00000006
        /*0e84*/ 	.word	0x00000000
        /*0e88*/ 	.short	0x010a
        /*0e8a*/ 	.byte	0x3f
	.zero		1


	//   ....[31]....
        /*0e8c*/ 	.word	0x00010480
        /*0e90*/ 	.word	0x00000009
        /*0e94*/ 	.word	0x00000000
        /*0e98*/ 	.short	0x010a
        /*0e9a*/ 	.byte	0x3f
	.zero		1


	//----- nvinfo : EIATTR_NUM_MBARRIERS
	.align		4
.L_30:
        /*0e9c*/ 	.byte	0x03, 0x38
        /*0e9e*/ 	.short	0x000c


	//----- nvinfo : EIATTR_EXIT_INSTR_OFFSETS
	.align		4
        /*0ea0*/ 	.byte	0x04, 0x1c
        /*0ea2*/ 	.short	(.L_32 - .L_31)


	//   ....[0]....
.L_31:
        /*0ea4*/ 	.word	0x00000660


	//   ....[1]....
        /*0ea8*/ 	.word	0x00000fb0


	//   ....[2]....
        /*0eac*/ 	.word	0x0000e9d0


	//   ....[3]....
        /*0eb0*/ 	.word	0x0000f020


	//   ....[4]....
        /*0eb4*/ 	.word	0x00010140


	//----- nvinfo : EIATTR_MAX_THREADS
	.align		4
.L_32:
        /*0eb8*/ 	.byte	0x04, 0x05
        /*0eba*/ 	.short	(.L_34 - .L_33)
.L_33:
        /*0ebc*/ 	.word	0x00000180
        /*0ec0*/ 	.word	0x00000001
        /*0ec4*/ 	.word	0x00000001


	//----- nvinfo : EIATTR_CRS_STACK_SIZE
	.align		4
.L_34:
        /*0ec8*/ 	.byte	0x04, 0x1e
        /*0eca*/ 	.short	(.L_36 - .L_35)
.L_35:
        /*0ecc*/ 	.word	0x00000000


	//----- nvinfo : EIATTR_CBANK_PARAM_SIZE
	.align		4
.L_36:
        /*0ed0*/ 	.byte	0x03, 0x19
        /*0ed2*/ 	.short	0x0470


	//----- nvinfo : EIATTR_PARAM_CBANK
	.align		4
        /*0ed4*/ 	.byte	0x04, 0x0a
        /*0ed6*/ 	.short	(.L_38 - .L_37)
	.align		4
.L_37:
        /*0ed8*/ 	.word	index@(.nv.constant0._ZN7cutlass13device_kernelINS_4gemm6kernel13GemmUniversalIN4cute5tupleIJiiiiEEENS1_10collective13CollectiveMmaINS1_37MainloopSm90TmaGmmaWarpSpecializedFP8ILi5ENS5_IJNS4_1CILi1EEESB_SB_EEENS1_35KernelTmaWarpSpecializedCooperativeEEENS5_IJNSA_ILi256EEENSA_ILi128EEENSA_ILi32EEEEEENS_12float_e4m3_tENS5_IJlSB_lEEESJ_SK_NS4_8TiledMMAINS4_8MMA_AtomIJNS4_4SM904GMMA31MMA_64x128x32_F32E4M3E4M3_SS_TNILNSO_7ScaleInE1ELSQ_1EEEEEENS4_6LayoutINS5_IJNSA_ILi2EEESB_SB_EEENS5_IJSB_NSA_ILi0EEESW_EEEEENS5_IJNS4_10UnderscoreESZ_SZ_EEEEENS4_13SM90_TMA_LOADENS4_14ComposedLayoutINS4_7SwizzleILi1ELi4ELi3EEENS4_18smem_ptr_flag_bitsILi8EEENST_INS5_IJNSA_ILi8EEESH_EEENS5_IJSH_SB_EEEEEEEvNS4_8identityES12_S1C_vS1D_EENS_8epilogue10collective6detail29Sm90TmaWarpSpecializedAdapterINS1G_15DefaultEpilogueISJ_SK_SK_NS1F_6thread17LinearCombinationISJ_Li1EffLNS1K_9ScaleType4KindE0ELNS_15FloatRoundStyleE2ESJ_EENS1_15EpilogueDefaultEEEEEvvEEEEvNT_6ParamsE)
        /*0edc*/ 	.short	0x0210
        /*0ede*/ 	.short	0x0470


	//----- nvinfo : EIATTR_SW_WAR
	.align		4
.L_38:
        /*0ee0*/ 	.byte	0x04, 0x36
        /*0ee2*/ 	.short	(.L_40 - .L_39)
.L_39:
        /*0ee4*/ 	.word	0x00000008
.L_40:


//--------------------- .nv.callgraph             --------------------------
	.section	.nv.callgraph,"",@"SHT_CUDA_CALLGRAPH"
	.align	4
	.sectionentsize	8
	.align		4
        /*0000*/ 	.word	0x00000000
	.align		4
        /*0004*/ 	.word	0xffffffff
	.align		4
        /*0008*/ 	.word	0x00000000
	.align		4
        /*000c*/ 	.word	0xfffffffe
	.align		4
        /*0010*/ 	.word	0x00000000
	.align		4
        /*0014*/ 	.word	0xfffffffd
	.align		4
        /*0018*/ 	.word	0x00000000
	.align		4
        /*001c*/ 	.word	0xfffffffc


//--------------------- .nv.constant4             --------------------------
	.section	.nv.constant4,"a",@progbits
	.align	8
	.align		8
.nv.constant4:
        /*0000*/ 	.dword	_ZN39_INTERNAL_8d586047_4_k_cu_cef2dcc6_48044cuda3std3__45__cpo5beginE
	.align		8
        /*0008*/ 	.dword	_ZN39_INTERNAL_8d586047_4_k_cu_cef2dcc6_48044cuda3std3__45__cpo3endE
	.align		8
        /*0010*/ 	.dword	_ZN39_INTERNAL_8d586047_4_k_cu_cef2dcc6_48044cuda3std3__45__cpo6cbeginE
	.align		8
        /*0018*/ 	.dword	_ZN39_INTERNAL_8d586047_4_k_cu_cef2dcc6_48044cuda3std3__45__cpo4cendE
	.align		8
        /*0020*/ 	.dword	_ZN39_INTERNAL_8d586047_4_k_cu_cef2dcc6_48044cuda3std3__441_GLOBAL__N__8d586047_4_k_cu_cef2dcc6_48046ignoreE
	.align		8
        /*0028*/ 	.dword	_ZN39_INTERNAL_8d586047_4_k_cu_cef2dcc6_48044cuda3std3__419piecewise_constructE
	.align		8
        /*0030*/ 	.dword	_ZN39_INTERNAL_8d586047_4_k_cu_cef2dcc6_48044cuda3std3__48in_placeE
	.align		8
        /*0038*/ 	.dword	_ZN39_INTERNAL_8d586047_4_k_cu_cef2dcc6_48044cuda3std6ranges3__45__cpo4swapE
	.align		8
        /*0040*/ 	.dword	_ZN39_INTERNAL_8d586047_4_k_cu_cef2dcc6_48044cuda3std6ranges3__45__cpo9iter_moveE
	.align		8
        /*0048*/ 	.dword	_ZN39_INTERNAL_8d586047_4_k_cu_cef2dcc6_48044cute7productE
	.align		8
        /*0050*/ 	.dword	_ZN39_INTERNAL_8d586047_4_k_cu_cef2dcc6_48044cute1_E


//--------------------- .text._ZN7cutlass13device_kernelINS_4gemm6kernel13GemmUniversalIN4cute5tupleIJiiiiEEENS1_10collective13CollectiveMmaINS1_37MainloopSm90TmaGmmaWarpSpecializedFP8ILi5ENS5_IJNS4_1CILi1EEESB_SB_EEENS1_35KernelTmaWarpSpecializedCooperativeEEENS5_IJNSA_ILi256EEENSA_ILi128EEENSA_ILi32EEEEEENS_12float_e4m3_tENS5_IJlSB_lEEESJ_SK_NS4_8TiledMMAINS4_8MMA_AtomIJNS4_4SM904GMMA31MMA_64x128x32_F32E4M3E4M3_SS_TNILNSO_7ScaleInE1ELSQ_1EEEEEENS4_6LayoutINS5_IJNSA_ILi2EEESB_SB_EEENS5_IJSB_NSA_ILi0EEESW_EEEEENS5_IJNS4_10UnderscoreESZ_SZ_EEEEENS4_13SM90_TMA_LOADENS4_14ComposedLayoutINS4_7SwizzleILi1ELi4ELi3EEENS4_18smem_ptr_flag_bitsILi8EEENST_INS5_IJNSA_ILi8EEESH_EEENS5_IJSH_SB_EEEEEEEvNS4_8identityES12_S1C_vS1D_EENS_8epilogue10collective6detail29Sm90TmaWarpSpecializedAdapterINS1G_15DefaultEpilogueISJ_SK_SK_NS1F_6thread17LinearCombinationISJ_Li1EffLNS1K_9ScaleType4KindE0ELNS_15FloatRoundStyleE2ESJ_EENS1_15EpilogueDefaultEEEEEvvEEEEvNT_6ParamsE --------------------------
	.section	.text._ZN7cutlass13device_kernelINS_4gemm6kernel13GemmUniversalIN4cute5tupleIJiiiiEEENS1_10collective13CollectiveMmaINS1_37MainloopSm90TmaGmmaWarpSpecializedFP8ILi5ENS5_IJNS4_1CILi1EEESB_SB_EEENS1_35KernelTmaWarpSpecializedCooperativeEEENS5_IJNSA_ILi256EEENSA_ILi128EEENSA_ILi32EEEEEENS_12float_e4m3_tENS5_IJlSB_lEEESJ_SK_NS4_8TiledMMAINS4_8MMA_AtomIJNS4_4SM904GMMA31MMA_64x128x32_F32E4M3E4M3_SS_TNILNSO_7ScaleInE1ELSQ_1EEEEEENS4_6LayoutINS5_IJNSA_ILi2EEESB_SB_EEENS5_IJSB_NSA_ILi0EEESW_EEEEENS5_IJNS4_10UnderscoreESZ_SZ_EEEEENS4_13SM90_TMA_LOADENS4_14ComposedLayoutINS4_7SwizzleILi1ELi4ELi3EEENS4_18smem_ptr_flag_bitsILi8EEENST_INS5_IJNSA_ILi8EEESH_EEENS5_IJSH_SB_EEEEEEEvNS4_8identityES12_S1C_vS1D_EENS_8epilogue10collective6detail29Sm90TmaWarpSpecializedAdapterINS1G_15DefaultEpilogueISJ_SK_SK_NS1F_6thread17LinearCombinationISJ_Li1EffLNS1K_9ScaleType4KindE0ELNS_15FloatRoundStyleE2ESJ_EENS1_15EpilogueDefaultEEEEEvvEEEEvNT_6ParamsE,"ax",@progbits
	.align	128
.text._ZN7cutlass13device_kernelINS_4gemm6kernel13GemmUniversalIN4cute5tupleIJiiiiEEENS1_10collective13CollectiveMmaINS1_37MainloopSm90TmaGmmaWarpSpecializedFP8ILi5ENS5_IJNS4_1CILi1EEESB_SB_EEENS1_35KernelTmaWarpSpecializedCooperativeEEENS5_IJNSA_ILi256EEENSA_ILi128EEENSA_ILi32EEEEEENS_12float_e4m3_tENS5_IJlSB_lEEESJ_SK_NS4_8TiledMMAINS4_8MMA_AtomIJNS4_4SM904GMMA31MMA_64x128x32_F32E4M3E4M3_SS_TNILNSO_7ScaleInE1ELSQ_1EEEEEENS4_6LayoutINS5_IJNSA_ILi2EEESB_SB_EEENS5_IJSB_NSA_ILi0EEESW_EEEEENS5_IJNS4_10UnderscoreESZ_SZ_EEEEENS4_13SM90_TMA_LOADENS4_14ComposedLayoutINS4_7SwizzleILi1ELi4ELi3EEENS4_18smem_ptr_flag_bitsILi8EEENST_INS5_IJNSA_ILi8EEESH_EEENS5_IJSH_SB_EEEEEEEvNS4_8identityES12_S1C_vS1D_EENS_8epilogue10collective6detail29Sm90TmaWarpSpecializedAdapterINS1G_15DefaultEpilogueISJ_SK_SK_NS1F_6thread17LinearCombinationISJ_Li1EffLNS1K_9ScaleType4KindE0ELNS_15FloatRoundStyleE2ESJ_EENS1_15EpilogueDefaultEEEEEvvEEEEvNT_6ParamsE:
        .type           _ZN7cutlass13device_kernelINS_4gemm6kernel13GemmUniversalIN4cute5tupleIJiiiiEEENS1_10collective13CollectiveMmaINS1_37MainloopSm90TmaGmmaWarpSpecializedFP8ILi5ENS5_IJNS4_1CILi1EEESB_SB_EEENS1_35KernelTmaWarpSpecializedCooperativeEEENS5_IJNSA_ILi256EEENSA_ILi128EEENSA_ILi32EEEEEENS_12float_e4m3_tENS5_IJlSB_lEEESJ_SK_NS4_8TiledMMAINS4_8MMA_AtomIJNS4_4SM904GMMA31MMA_64x128x32_F32E4M3E4M3_SS_TNILNSO_7ScaleInE1ELSQ_1EEEEEENS4_6LayoutINS5_IJNSA_ILi2EEESB_SB_EEENS5_IJSB_NSA_ILi0EEESW_EEEEENS5_IJNS4_10UnderscoreESZ_SZ_EEEEENS4_13SM90_TMA_LOADENS4_14ComposedLayoutINS4_7SwizzleILi1ELi4ELi3EEENS4_18smem_ptr_flag_bitsILi8EEENST_INS5_IJNSA_ILi8EEESH_EEENS5_IJSH_SB_EEEEEEEvNS4_8identityES12_S1C_vS1D_EENS_8epilogue10collective6detail29Sm90TmaWarpSpecializedAdapterINS1G_15DefaultEpilogueISJ_SK_SK_NS1F_6thread17LinearCombinationISJ_Li1EffLNS1K_9ScaleType4KindE0ELNS_15FloatRoundStyleE2ESJ_EENS1_15EpilogueDefaultEEEEEvvEEEEvNT_6ParamsE,@function
        .size           _ZN7cutlass13device_kernelINS_4gemm6kernel13GemmUniversalIN4cute5tupleIJiiiiEEENS1_10collective13CollectiveMmaINS1_37MainloopSm90TmaGmmaWarpSpecializedFP8ILi5ENS5_IJNS4_1CILi1EEESB_SB_EEENS1_35KernelTmaWarpSpecializedCooperativeEEENS5_IJNSA_ILi256EEENSA_ILi128EEENSA_ILi32EEEEEENS_12float_e4m3_tENS5_IJlSB_lEEESJ_SK_NS4_8TiledMMAINS4_8MMA_AtomIJNS4_4SM904GMMA31MMA_64x128x32_F32E4M3E4M3_SS_TNILNSO_7ScaleInE1ELSQ_1EEEEEENS4_6LayoutINS5_IJNSA_ILi2EEESB_SB_EEENS5_IJSB_NSA_ILi0EEESW_EEEEENS5_IJNS4_10UnderscoreESZ_SZ_EEEEENS4_13SM90_TMA_LOADENS4_14ComposedLayoutINS4_7SwizzleILi1ELi4ELi3EEENS4_18smem_ptr_flag_bitsILi8EEENST_INS5_IJNSA_ILi8EEESH_EEENS5_IJSH_SB_EEEEEEEvNS4_8identityES12_S1C_vS1D_EENS_8epilogue10collective6detail29Sm90TmaWarpSpecializedAdapterINS1G_15DefaultEpilogueISJ_SK_SK_NS1F_6thread17LinearCombinationISJ_Li1EffLNS1K_9ScaleType4KindE0ELNS_15FloatRoundStyleE2ESJ_EENS1_15EpilogueDefaultEEEEEvvEEEEvNT_6ParamsE,(.L_x_331 - _ZN7cutlass13device_kernelINS_4gemm6kernel13GemmUniversalIN4cute5tupleIJiiiiEEENS1_10collective13CollectiveMmaINS1_37MainloopSm90TmaGmmaWarpSpecializedFP8ILi5ENS5_IJNS4_1CILi1EEESB_SB_EEENS1_35KernelTmaWarpSpecializedCooperativeEEENS5_IJNSA_ILi256EEENSA_ILi128EEENSA_ILi32EEEEEENS_12float_e4m3_tENS5_IJlSB_lEEESJ_SK_NS4_8TiledMMAINS4_8MMA_AtomIJNS4_4SM904GMMA31MMA_64x128x32_F32E4M3E4M3_SS_TNILNSO_7ScaleInE1ELSQ_1EEEEEENS4_6LayoutINS5_IJNSA_ILi2EEESB_SB_EEENS5_IJSB_NSA_ILi0EEESW_EEEEENS5_IJNS4_10UnderscoreESZ_SZ_EEEEENS4_13SM90_TMA_LOADENS4_14ComposedLayoutINS4_7SwizzleILi1ELi4ELi3EEENS4_18smem_ptr_flag_bitsILi8EEENST_INS5_IJNSA_ILi8EEESH_EEENS5_IJSH_SB_EEEEEEEvNS4_8identityES12_S1C_vS1D_EENS_8epilogue10collective6detail29Sm90TmaWarpSpecializedAdapterINS1G_15DefaultEpilogueISJ_SK_SK_NS1F_6thread17LinearCombinationISJ_Li1EffLNS1K_9ScaleType4KindE0ELNS_15FloatRoundStyleE2ESJ_EENS1_15EpilogueDefaultEEEEEvvEEEEvNT_6ParamsE)
        .other          _ZN7cutlass13device_kernelINS_4gemm6kernel13GemmUniversalIN4cute5tupleIJiiiiEEENS1_10collective13CollectiveMmaINS1_37MainloopSm90TmaGmmaWarpSpecializedFP8ILi5ENS5_IJNS4_1CILi1EEESB_SB_EEENS1_35KernelTmaWarpSpecializedCooperativeEEENS5_IJNSA_ILi256EEENSA_ILi128EEENSA_ILi32EEEEEENS_12float_e4m3_tENS5_IJlSB_lEEESJ_SK_NS4_8TiledMMAINS4_8MMA_AtomIJNS4_4SM904GMMA31MMA_64x128x32_F32E4M3E4M3_SS_TNILNSO_7ScaleInE1ELSQ_1EEEEEENS4_6LayoutINS5_IJNSA_ILi2EEESB_SB_EEENS5_IJSB_NSA_ILi0EEESW_EEEEENS5_IJNS4_10UnderscoreESZ_SZ_EEEEENS4_13SM90_TMA_LOADENS4_14ComposedLayoutINS4_7SwizzleILi1ELi4ELi3EEENS4_18smem_ptr_flag_bitsILi8EEENST_INS5_IJNSA_ILi8EEESH_EEENS5_IJSH_SB_EEEEEEEvNS4_8identityES12_S1C_vS1D_EENS_8epilogue10collective6detail29Sm90TmaWarpSpecializedAdapterINS1G_15DefaultEpilogueISJ_SK_SK_NS1F_6thread17LinearCombinationISJ_Li1EffLNS1K_9ScaleType4KindE0ELNS_15FloatRoundStyleE2ESJ_EENS1_15EpilogueDefaultEEEEEvvEEEEvNT_6ParamsE,@"STO_CUDA_ENTRY STV_DEFAULT"
_ZN7cutlass13device_kernelINS_4gemm6kernel13GemmUniversalIN4cute5tupleIJiiiiEEENS1_10collective13CollectiveMmaINS1_37MainloopSm90TmaGmmaWarpSpecializedFP8ILi5ENS5_IJNS4_1CILi1EEESB_SB_EEENS1_35KernelTmaWarpSpecializedCooperativeEEENS5_IJNSA_ILi256EEENSA_ILi128EEENSA_ILi32EEEEEENS_12float_e4m3_tENS5_IJlSB_lEEESJ_SK_NS4_8TiledMMAINS4_8MMA_AtomIJNS4_4SM904GMMA31MMA_64x128x32_F32E4M3E4M3_SS_TNILNSO_7ScaleInE1ELSQ_1EEEEEENS4_6LayoutINS5_IJNSA_ILi2EEESB_SB_EEENS5_IJSB_NSA_ILi0EEESW_EEEEENS5_IJNS4_10UnderscoreESZ_SZ_EEEEENS4_13SM90_TMA_LOADENS4_14ComposedLayoutINS4_7SwizzleILi1ELi4ELi3EEENS4_18smem_ptr_flag_bitsILi8EEENST_INS5_IJNSA_ILi8EEESH_EEENS5_IJSH_SB_EEEEEEEvNS4_8identityES12_S1C_vS1D_EENS_8epilogue10collective6detail29Sm90TmaWarpSpecializedAdapterINS1G_15DefaultEpilogueISJ_SK_SK_NS1F_6thread17LinearCombinationISJ_Li1EffLNS1K_9ScaleType4KindE0ELNS_15FloatRoundStyleE2ESJ_EENS1_15EpilogueDefaultEEEEEvvEEEEvNT_6ParamsE:
[----:B------:R-:W0:Y:S02]  /*0000*/  LDC R1, c[0x0][0x28] ;  /* 0x00000a00ff017b82 */ /* 0x000e240000000800 */
[----:B0-----:R-:W-:Y:S01]  /*0010*/  VIADD R1, R1, 0xffffff00 ;  /* 0xffffff0001017836 */ /* 0x001fe20000000000 */
[----:B------:R-:W0:Y:S01]  /*0020*/  S2R R2, SR_TID.X ;  /* 0x0000000000027919 */ /* 0x000e220000002100 */
[----:B------:R-:W-:Y:S01]  /*0030*/  ELECT P0, URZ, PT ;  /* 0x00000000003f782f */ /* 0x000fe20003800000 */
[----:B------:R-:W-:Y:S01]  /*0040*/  BSSY B0, `(.L_x_0) ;  /* 0x0000015000007945 */ /* 0x000fe20003800000 */
[--C-:B0-----:R-:W-:Y:S02]  /*0050*/  SHF.R.U32.HI R0, RZ, 0x5, R2.reuse ;  /* 0x00000005ff007819 */ /* 0x101fe40000011602 */
[----:B------:R-:W-:-:S03]  /*0060*/  SHF.R.U32.HI R2, RZ, 0x7, R2 ;  /* 0x00000007ff027819 */ /* 0x000fc60000011602 */
[----:B------:R-:W0:Y:S04]  /*0070*/  SHFL.IDX PT, R3, R0, RZ, 0x1f ;  /* 0x00001fff00037589 */ /* 0x000e2800000e0000 */
[----:B------:R-:W1:Y:S01]  /*0080*/  SHFL.IDX PT, R2, R2, RZ, 0x1f ;  /* 0x00001fff02027589 */ /* 0x000e6200000e0000 */
[----:B0-----:R-:W-:Y:S02]  /*0090*/  R2UR UR4, R3 ;  /* 0x00000000030472ca */ /* 0x001fe400000e0000 */
[----:B-1----:R-:W-:-:S11]  /*00a0*/  R2UR UR6, R2 ;  /* 0x00000000020672ca */ /* 0x002fd600000e0000 */
[----:B------:R-:W-:Y:S02]  /*00b0*/  USHF.R.S32.HI UR5, URZ, 0x1f, UR4 ;  /* 0x0000001f3f057899 */ /* 0x000fe40008011404 */
[----:B------:R-:W-:Y:S02]  /*00c0*/  ISETP.NE.OR P0, PT, RZ, UR4, !P0 ;  /* 0x00000004ff007c0c */ /* 0x000fe4000c705670 */
[----:B------:R-:W-:-:S04]  /*00d0*/  ULEA.HI UR5, UR5, UR4, URZ, 0x2 ;  /* 0x0000000405057291 */ /* 0x000fc8000f8f103f */
[----:B------:R-:W-:-:S04]  /*00e0*/  ULOP3.LUT UR5, UR5, 0xfffffffc, URZ, 0xc0, !UPT ;  /* 0xfffffffc05057892 */ /* 0x000fc8000f8ec03f */
[----:B------:R-:W-:-:S03]  /*00f0*/  UIADD3 UR8, UR4, -UR5, URZ ;  /* 0x8000000504087290 */ /* 0x000fc6000fffe03f */
[----:B------:R-:W-:Y:S09]  /*0100*/  @P0 BRA `(.L_x_1) ;  /* 0x0000000000200947 */ /* 0x000ff20003800000 */
[----:B------:R-:W-:Y:S02]  /*0110*/  ULDC.64 UR4, c[0x0][0x198] ;  /* 0x0000660000047ab9 */ /* 0x000fe40000000a00 */
[----:B------:R-:W-:Y:S02]  /*0120*/  UIADD3 UR10, UP0, UR4, 0xf0, URZ ;  /* 0x000000f0040a7890 */ /* 0x000fe4000ff1e03f */
[----:B------:R-:W-:Y:S02]  /*0130*/  UIADD3 UR4, UP1, UR4, 0x1f0, URZ ;  /* 0x000001f004047890 */ /* 0x000fe4000ff3e03f */
[----:B------:R-:W-:Y:S02]  /*0140*/  UIADD3.X UR11, URZ, UR5, URZ, UP0, !UPT ;  /* 0x000000053f0b7290 */ /* 0x000fe400087fe43f */
[----:B------:R-:W-:-:S07]  /*0150*/  UIADD3.X UR5, URZ, UR5, URZ, UP1, !UPT ;  /* 0x000000053f057290 */ /* 0x000fce0008ffe43f */
[----:B------:R0:W-:Y:S02]  /*0160*/  UTMACCTL.PF [UR10] ;  /* 0x000000000a0079b9 */ /* 0x0001e40008040000 */
[----:B------:R0:W-:Y:S02]  /*0170*/  UTMACCTL.PF [UR4] ;  /* 0x00000000040079b9 */ /* 0x0001e40008040000 */
[----:B0-----:R-:W-:Y:S01]  /*0180*/  NOP ;  /* 0x0000000000007918 */ /* 0x001fe20000000000 */
.L_x_1:
[----:B------:R-:W-:Y:S05]  /*0190*/  BSYNC B0 ;  /* 0x0000000000007941 */ /* 0x000fea0003800000 */
.L_x_0:
[----:B------:R-:W0:Y:S01]  /*01a0*/  SHFL.IDX PT, R2, R0, RZ, 0x1f ;  /* 0x00001fff00027589 */ /* 0x000e2200000e0000 */
[----:B------:R-:W-:Y:S01]  /*01b0*/  UISETP.NE.AND UP0, UPT, UR8, 0x3, UPT ;  /* 0x000000030800788c */ /* 0x000fe2000bf05270 */
[----:B------:R-:W-:Y:S01]  /*01c0*/  ISETP.NE.AND P1, PT, RZ, UR6, PT ;  /* 0x00000006ff007c0c */ /* 0x000fe2000bf25270 */
[----:B------:R-:W-:Y:S02]  /*01d0*/  UIADD3 UR10, UR6, -0x1, URZ ;  /* 0xffffffff060a7890 */ /* 0x000fe4000fffe03f */
[----:B------:R-:W-:Y:S02]  /*01e0*/  UISETP.EQ.OR UP0, UPT, UR8, URZ, !UP0 ;  /* 0x0000003f0800728c */ /* 0x000fe4000c702670 */
[----:B------:R-:W-:Y:S02]  /*01f0*/  UISETP.GE.U32.AND UP1, UPT, UR10, 0x2, UPT ;  /* 0x000000020a00788c */ /* 0x000fe4000bf26070 */
[----:B------:R-:W-:-:S04]  /*0200*/  UISETP.EQ.AND UP0, UPT, UR6, URZ, UP0 ;  /* 0x0000003f0600728c */ /* 0x000fc80008702270 */
[----:B------:R-:W-:-:S04]  /*0210*/  USEL UR13, URZ, 0x1, !UP0 ;  /* 0x000000013f0d7887 */ /* 0x000fc8000c000000 */
[----:B------:R-:W-:Y:S01]  /*0220*/  USEL UR13, UR13, 0x2, UP1 ;  /* 0x000000020d0d7887 */ /* 0x000fe20008800000 */
[----:B0-----:R-:W-:-:S13]  /*0230*/  ISETP.NE.AND P0, PT, R2, RZ, PT ;  /* 0x000000ff0200720c */ /* 0x001fda0003f05270 */
[----:B------:R-:W-:Y:S05]  /*0240*/  @P0 BRA `(.L_x_2) ;  /* 0x0000000000600947 */ /* 0x000fea0003800000 */
[----:B------:R-:W0:Y:S01]  /*0250*/  S2UR UR9, SR_CgaCtaId ;  /* 0x00000000000979c3 */ /* 0x000e220000008800 */
[----:B------:R-:W-:Y:S01]  /*0260*/  UMOV UR4, 0x400 ;  /* 0x0000040000047882 */ /* 0x000fe20000000000 */
[----:B------:R-:W-:Y:S01]  /*0270*/  UMOV UR5, 0x1 ;  /* 0x0000000100057882 */ /* 0x000fe20000000000 */
[----:B------:R-:W-:Y:S01]  /*0280*/  UMOV UR6, 0x100 ;  /* 0x0000010000067882 */ /* 0x000fe20000000000 */
[----:B------:R-:W-:Y:S01]  /*0290*/  ELECT P0, URZ, PT ;  /* 0x00000000003f782f */ /* 0x000fe20003800000 */
[----:B------:R-:W-:-:S04]  /*02a0*/  UIADD3 UR6, -UR6, 0x100000, URZ ;  /* 0x0010000006067890 */ /* 0x000fc8000fffe13f */
[----:B------:R-:W-:Y:S02]  /*02b0*/  USHF.L.U32 UR7, UR6, 0xb, URZ ;  /* 0x0000000b06077899 */ /* 0x000fe4000800063f */
[----:B------:R-:W-:Y:S02]  /*02c0*/  USHF.L.U32 UR6, UR6, 0x1, URZ ;  /* 0x0000000106067899 */ /* 0x000fe4000800063f */
[----:B0-----:R-:W-:Y:S02]  /*02d0*/  ULEA UR9, UR9, UR4, 0x18 ;  /* 0x0000000409097291 */ /* 0x001fe4000f8ec03f */
[----:B------:R-:W-:-:S04]  /*02e0*/  UIADD3 UR4, -UR5, 0x100000, URZ ;  /* 0x0010000005047890 */ /* 0x000fc8000fffe13f */
[----:B------:R-:W-:Y:S02]  /*02f0*/  USHF.L.U32 UR5, UR4, 0xb, URZ ;  /* 0x0000000b04057899 */ /* 0x000fe4000800063f */
[----:B------:R-:W-:Y:S01]  /*0300*/  USHF.L.U32 UR4, UR4, 0x1, URZ ;  /* 0x0000000104047899 */ /* 0x000fe2000800063f */
[----:B------:R-:W0:Y:S11]  /*0310*/  FENCE.VIEW.ASYNC.S ;  /* 0x00000000000073c6 */ /* 0x000e360000000000 */
[----:B0-----:R0:W1:Y:S01]  /*0320*/  SYNCS.EXCH.64 URZ, [UR9], UR4 ;  /* 0x00000004093f75b2 */ /* 0x0010620008000100 */
[----:B------:R0:W2:Y:S01]  /*0330*/  SYNCS.EXCH.64 URZ, [UR9+0x28], UR6 ;  /* 0x00002806093f75b2 */ /* 0x0000a20008000100 */
[----:B------:R0:W3:Y:S01]  /*0340*/  SYNCS.EXCH.64 URZ, [UR9+0x8], UR4 ;  /* 0x00000804093f75b2 */ /* 0x0000e20008000100 */
[----:B------:R0:W4:Y:S01]  /*0350*/  SYNCS.EXCH.64 URZ, [UR9+0x30], UR6 ;  /* 0x00003006093f75b2 */ /* 0x0001220008000100 */
[----:B------:R0:W0:Y:S01]  /*0360*/  SYNCS.EXCH.64 URZ, [UR9+0x10], UR4 ;  /* 0x00001004093f75b2 */ /* 0x0000220008000100 */
[----:B------:R0:W0:Y:S01]  /*0370*/  SYNCS.EXCH.64 URZ, [UR9+0x38], UR6 ;  /* 0x00003806093f75b2 */ /* 0x0000220008000100 */
[----:B------:R0:W0:Y:S01]  /*0380*/  SYNCS.EXCH.64 URZ, [UR9+0x18], UR4 ;  /* 0x00001804093f75b2 */ /* 0x0000220008000100 */
[----:B------:R0:W0:Y:S01]  /*0390*/  SYNCS.EXCH.64 URZ, [UR9+0x40], UR6 ;  /* 0x00004006093f75b2 */ /* 0x0000220008000100 */
[----:B------:R0:W0:Y:S01]  /*03a0*/  SYNCS.EXCH.64 URZ, [UR9+0x20], UR4 ;  /* 0x00002004093f75b2 */ /* 0x0000220008000100 */
[----:B------:R0:W0:Y:S01]  /*03b0*/  SYNCS.EXCH.64 URZ, [UR9+0x48], UR6 ;  /* 0x00004806093f75b2 */ /* 0x0000220008000100 */
[----:B------:R-:W-:Y:S01]  /*03c0*/  NOP ;  /* 0x0000000000007918 */ /* 0x000fe20000000000 */
.L_x_2:
[----:B------:R-:W5:Y:S01]  /*03d0*/  SHFL.IDX PT, R0, R0, RZ, 0x1f ;  /* 0x00001fff00007589 */ /* 0x000f6200000e0000 */
[----:B------:R-:W1:Y:S01]  /*03e0*/  LDC R2, c[0x0][0x65c] ;  /* 0x00019700ff027b82 */ /* 0x000e620000000800 */
[----:B------:R-:W-:Y:S01]  /*03f0*/  ELECT P0, URZ, PT ;  /* 0x00000000003f782f */ /* 0x000fe20003800000 */
[----:B------:R-:W-:Y:S01]  /*0400*/  IMAD.MOV.U32 R3, RZ, RZ, RZ ;  /* 0x000000ffff037224 */ /* 0x000fe200078e00ff */
[----:B0-----:R-:W-:Y:S01]  /*0410*/  UMOV UR4, 0x20 ;  /* 0x0000002000047882 */ /* 0x001fe20000000000 */
[----:B------:R-:W-:Y:S01]  /*0420*/  NOP ;  /* 0x0000000000007918 */ /* 0x000fe20000000000 */
[----:B------:R-:W-:Y:S01]  /*0430*/  NOP ;  /* 0x0000000000007918 */ /* 0x000fe20000000000 */
[----:B-----5:R-:W-:Y:S02]  /*0440*/  ISETP.NE.OR P0, PT, R0, RZ, !P0 ;  /* 0x000000ff0000720c */ /* 0x020fe40004705670 */
[----:B-1----:R-:W-:Y:S01]  /*0450*/  ISETP.NE.AND P4, PT, R2, 0x1, PT ;  /* 0x000000010200780c */ /* 0x002fe20003f85270 */
[----:B------:R-:W0:Y:S01]  /*0460*/  S2R R0, SR_CTAID.Y ;  /* 0x0000000000007919 */ /* 0x000e220000002600 */
[----:B------:R-:W1:Y:S09]  /*0470*/  S2R R2, SR_CTAID.X ;  /* 0x0000000000027919 */ /* 0x000e720000002500 */
[----:B------:R-:W-:Y:S01]  /*0480*/  VOTEU.ALL UP0, P0 ;  /* 0x00000000003f7886 */ /* 0x000fe20000000000 */
[----:B------:R-:W-:Y:S01]  /*0490*/  VOTEU.ALL UP1, P0 ;  /* 0x00000000003f7886 */ /* 0x000fe20000020000 */
[----:B------:R-:W1:Y:S01]  /*04a0*/  @P4 LDC R7, c[0x0][0x10] ;  /* 0x00000400ff074b82 */ /* 0x000e620000000800 */
[----:B------:R-:W-:-:S02]  /*04b0*/  @P4 IMAD.MOV.U32 R5, RZ, RZ, RZ ;  /* 0x000000ffff054224 */ /* 0x000fc400078e00ff */
[----:B------:R-:W-:Y:S01]  /*04c0*/  @P4 IMAD.MOV.U32 R11, RZ, RZ, RZ ;  /* 0x000000ffff0b4224 */ /* 0x000fe200078e00ff */
[----:B------:R-:W-:Y:S01]  /*04d0*/  @!UP0 UMOV UR6, 0x400 ;  /* 0x0000040000068882 */ /* 0x000fe20000000000 */
[----:B------:R-:W-:-:S04]  /*04e0*/  @!UP0 UIADD3 UR4, -UR4, 0x100000, URZ ;  /* 0x0010000004048890 */ /* 0x000fc8000fffe13f */
[----:B------:R-:W-:Y:S02]  /*04f0*/  @!UP0 USHF.L.U32 UR5, UR4, 0xb, URZ ;  /* 0x0000000b04058899 */ /* 0x000fe4000800063f */
[----:B------:R-:W-:Y:S01]  /*0500*/  @!UP0 USHF.L.U32 UR4, UR4, 0x1, URZ ;  /* 0x0000000104048899 */ /* 0x000fe2000800063f */
[----:B------:R-:W5:Y:S08]  /*0510*/  @!P4 LDC R9, c[0x0][0xc] ;  /* 0x00000300ff09cb82 */ /* 0x000f700000000800 */
[----:B------:R-:W2:Y:S01]  /*0520*/  @!UP0 S2UR UR7, SR_CgaCtaId ;  /* 0x00000000000789c3 */ /* 0x000ea20000008800 */
[----:B0-----:R-:W-:-:S04]  /*0530*/  @P4 IMAD.MOV.U32 R4, RZ, RZ, R0 ;  /* 0x000000ffff044224 */ /* 0x001fc800078e0000 */
[----:B-1----:R-:W-:-:S04]  /*0540*/  @P4 IMAD.WIDE.U32 R6, R2, R7, R4 ;  /* 0x0000000702064225 */ /* 0x002fc800078e0004 */
[----:B------:R-:W-:Y:S02]  /*0550*/  @P4 IMAD.MOV.U32 R16, RZ, RZ, R6 ;  /* 0x000000ffff104224 */ /* 0x000fe400078e0006 */
[----:B------:R-:W-:Y:S02]  /*0560*/  @P4 IMAD.IADD R17, R7, 0x1, R11 ;  /* 0x0000000107114824 */ /* 0x000fe400078e020b */
[----:B-----5:R-:W-:-:S04]  /*0570*/  @!P4 IMAD.WIDE.U32 R4, R9, R0, R2 ;  /* 0x000000000904c225 */ /* 0x020fc800078e0002 */
[----:B------:R-:W-:Y:S02]  /*0580*/  @!P4 IMAD.MOV.U32 R16, RZ, RZ, R4 ;  /* 0x000000ffff10c224 */ /* 0x000fe400078e0004 */
[----:B------:R-:W-:Y:S01]  /*0590*/  @!P4 IMAD.MOV.U32 R17, RZ, RZ, R5 ;  /* 0x000000ffff11c224 */ /* 0x000fe200078e0005 */
[----:B--2---:R-:W-:Y:S02]  /*05a0*/  @!UP0 ULEA UR6, UR7, UR6, 0x18 ;  /* 0x0000000607068291 */ /* 0x004fe4000f8ec03f */
[----:B------:R0:W-:Y:S01]  /*05b0*/  STL [R1+0x7c], R16 ;  /* 0x00007c1001007387 */ /* 0x0001e20000100800 */
[----:B------:R-:W-:-:S03]  /*05c0*/  VOTEU.ALL UP0, P0 ;  /* 0x00000000003f7886 */ /* 0x000fc60000000000 */
[----:B------:R0:W-:Y:S04]  /*05d0*/  STL [R1+0x78], R17 ;  /* 0x0000781101007387 */ /* 0x0001e80000100800 */
[----:B------:R-:W1:Y:S02]  /*05e0*/  FENCE.VIEW.ASYNC.S ;  /* 0x00000000000073c6 */ /* 0x000e640000000000 */
[----:B-1----:R0:W3:Y:S01]  /*05f0*/  @!UP0 SYNCS.EXCH.64 URZ, [UR6+0x60], UR4 ;  /* 0x00006004063f85b2 */ /* 0x0020e20008000100 */
[----:B------:R0:W3:Y:S01]  /*0600*/  @!UP1 SYNCS.EXCH.64 URZ, [UR6+0x68], UR4 ;  /* 0x00006804063f95b2 */ /* 0x0000e20008000100 */
[----:B------:R-:W-:Y:S01]  /*0610*/  NOP ;  /* 0x0000000000007918 */ /* 0x000fe20000000000 */
[----:B---34-:R-:W-:Y:S06]  /*0620*/  BAR.SYNC.DEFER_BLOCKING 0x0 ;  /* 0x0000000000007b1d */ /* 0x018fec0000010000 */
[----:B0-----:R-:W-:Y:S05]  /*0630*/  @!P1 BRA `(.L_x_3) ;  /* 0x000000e000e89947 */ /* 0x001fea0003800000 */
[----:B------:R-:W-:-:S06]  /*0640*/  UISETP.GT.U32.AND UP0, UPT, UR10, 0x1, UPT ;  /* 0x000000010a00788c */ /* 0x000fcc000bf04070 */
[----:B------:R-:W-:-:S13]  /*0650*/  PLOP3.LUT P0, PT, PT, PT, UP0, 0x80, 0x0 ;  /* 0x000000000000781c */ /* 0x000fda0003f0f008 */
[----:B------:R-:W-:Y:S05]  /*0660*/  @P0 EXIT ;  /* 0x000000000000094d */ /* 0x000fea0003800000 */
[----:B------:R-:W-:Y:S01]  /*0670*/  IMAD.MOV.U32 R6, RZ, RZ, -0x1 ;  /* 0xffffffffff067424 */ /* 0x000fe200078e00ff */
[----:B------:R-:W-:Y:S01]  /*0680*/  ULDC.64 UR4, c[0x0][0x650] ;  /* 0x0001940000047ab9 */ /* 0x000fe20000000a00 */
[----:B------:R-:W-:Y:S01]  /*0690*/  IMAD.MOV.U32 R5, RZ, RZ, -0x1 ;  /* 0xffffffffff057424 */ /* 0x000fe200078e00ff */
[----:B------:R-:W-:Y:S01]  /*06a0*/  ISETP.GE.U32.AND P0, PT, R16, UR4, PT ;  /* 0x0000000410007c0c */ /* 0x000fe2000bf06070 */
[----:B------:R-:W-:Y:S01]  /*06b0*/  UMOV UR22, 0xffffffff ;  /* 0xffffffff00167882 */ /* 0x000fe20000000000 */
[----:B------:R0:W-:Y:S01]  /*06c0*/  STL [R1+0x84], R6 ;  /* 0x0000840601007387 */ /* 0x0001e20000100800 */
[----:B------:R-:W-:Y:S02]  /*06d0*/  PRMT R4, RZ, 0x7610, R4 ;  /* 0x00007610ff047816 */ /* 0x000fe40000000004 */
[----:B------:R-:W-:Y:S01]  /*06e0*/  ISETP.GE.U32.AND.EX P0, PT, R17, UR5, PT, P0 ;  /* 0x0000000511007c0c */ /* 0x000fe2000bf06100 */
[----:B------:R0:W-:-:S12]  /*06f0*/  STL [R1+0x80], R5 ;  /* 0x0000800501007387 */ /* 0x0001d80000100800 */
[----:B0-----:R-:W-:Y:S05]  /*0700*/  @P0 BRA `(.L_x_4) ;  /* 0x0000000400680947 */ /* 0x001fea0003800000 */
[----:B------:R-:W0:Y:S01]  /*0710*/  LDC.64 R12, c[0x0][0x628] ;  /* 0x00018a00ff0c7b82 */ /* 0x000e220000000a00 */
[----:B------:R-:W-:Y:S02]  /*0720*/  IMAD.MOV.U32 R4, RZ, RZ, R16 ;  /* 0x000000ffff047224 */ /* 0x000fe400078e0010 */
[----:B------:R-:W-:-:S05]  /*0730*/  IMAD.MOV.U32 R5, RZ, RZ, R17 ;  /* 0x000000ffff057224 */ /* 0x000fca00078e0011 */
[----:B------:R-:W1:Y:S08]  /*0740*/  LDC R10, c[0x0][0x630] ;  /* 0x00018c00ff0a7b82 */ /* 0x000e700000000800 */
[----:B------:R-:W2:Y:S01]  /*0750*/  LDC.64 R14, c[0x0][0x620] ;  /* 0x00018800ff0e7b82 */ /* 0x000ea20000000a00 */
[----:B0-----:R-:W-:-:S04]  /*0760*/  ISETP.NE.U32.AND P0, PT, R12, RZ, PT ;  /* 0x000000ff0c00720c */ /* 0x001fc80003f05070 */
[----:B------:R-:W-:-:S13]  /*0770*/  ISETP.NE.AND.EX P0, PT, R13, RZ, PT, P0 ;  /* 0x000000ff0d00720c */ /* 0x000fda0003f05300 */
[----:B-12---:R-:W-:Y:S05]  /*0780*/  @!P0 BRA `(.L_x_5) ;  /* 0x0000000000288947 */ /* 0x006fea0003800000 */
[----:B------:R-:W0:Y:S02]  /*0790*/  LDC R9, c[0x0][0x634] ;  /* 0x00018d00ff097b82 */ /* 0x000e240000000800 */
[----:B0-----:R-:W-:-:S05]  /*07a0*/  IADD3 R9, P0, R16, R9, RZ ;  /* 0x0000000910097210 */ /* 0x001fca0007f1e0ff */
[----:B------:R-:W-:-:S04]  /*07b0*/  IMAD.X R11, RZ, RZ, R17, P0 ;  /* 0x000000ffff0b7224 */ /* 0x000fc800000e0611 */
[----:B------:R-:W-:-:S04]  /*07c0*/  IMAD.WIDE.U32 R4, R11, R12, RZ ;  /* 0x0000000c0b047225 */ /* 0x000fc800078e00ff */
[----:B------:R-:W-:-:S04]  /*07d0*/  IMAD.WIDE.U32 R6, P0, R9, R13, R4 ;  /* 0x0000000d09067225 */ /* 0x000fc80007800004 */
[----:B------:R-:W-:-:S04]  /*07e0*/  IMAD.WIDE.U32 R4, R9, R12, RZ ;  /* 0x0000000c09047225 */ /* 0x000fc800078e00ff */
[----:B------:R-:W-:Y:S01]  /*07f0*/  IMAD.X R9, RZ, RZ, RZ, P0 ;  /* 0x000000ffff097224 */ /* 0x000fe200000e06ff */
[----:B------:R-:W-:Y:S01]  /*0800*/  IADD3 RZ, P0, R5, R6, RZ ;  /* 0x0000000605ff7210 */ /* 0x000fe20007f1e0ff */
[----:B------:R-:W-:-:S04]  /*0810*/  IMAD.MOV.U32 R8, RZ, RZ, R7 ;  /* 0x000000ffff087224 */ /* 0x000fc800078e0007 */
[----:B------:R-:W-:-:S08]  /*0820*/  IMAD.WIDE.U32.X R4, R11, R13, R8, P0 ;  /* 0x0000000d0b047225 */ /* 0x000fd000000e0408 */
.L_x_5:
[-CC-:B------:R-:W-:Y:S01]  /*0830*/  SHF.R.U64 R24, R4, R10.reuse, R5.reuse ;  /* 0x0000000a04187219 */ /* 0x180fe20000001205 */
[----:B------:R-:W0:Y:S01]  /*0840*/  LDC R8, c[0x0][0x618] ;  /* 0x00018600ff087b82 */ /* 0x000e220000000800 */
[----:B------:R-:W-:Y:S01]  /*0850*/  SHF.R.U32.HI R4, RZ, R10, R5 ;  /* 0x0000000aff047219 */ /* 0x000fe20000011605 */
[----:B------:R-:W-:Y:S01]  /*0860*/  ULDC UR4, c[0x0][0x150] ;  /* 0x0000540000047ab9 */ /* 0x000fe20000000800 */
[----:B------:R-:W-:Y:S01]  /*0870*/  IADD3 R9, P0, RZ, -R24, RZ ;  /* 0x80000018ff097210 */ /* 0x000fe20007f1e0ff */
[----:B------:R-:W-:Y:S01]  /*0880*/  IMAD.MOV.U32 R5, RZ, RZ, R17 ;  /* 0x000000ffff057224 */ /* 0x000fe200078e0011 */
[----:B------:R-:W-:-:S03]  /*0890*/  I2FP.F32.U32 R3, R2 ;  /* 0x0000000200037245 */ /* 0x000fc60000201000 */
[----:B------:R-:W1:Y:S01]  /*08a0*/  LDC.64 R18, c[0x0][0x640] ;  /* 0x00019000ff127b82 */ /* 0x000e620000000a00 */
[----:B------:R-:W-:Y:S02]  /*08b0*/  IMAD.X R11, RZ, RZ, ~R4, P0 ;  /* 0x000000ffff0b7224 */ /* 0x000fe400000e0e04 */
[----:B------:R-:W-:Y:S01]  /*08c0*/  FMUL R3, R3, UR4 ;  /* 0x0000000403037c20 */ /* 0x000fe20008400000 */
[----:B------:R-:W-:Y:S01]  /*08d0*/  IMAD.MOV.U32 R4, RZ, RZ, R16 ;  /* 0x000000ffff047224 */ /* 0x000fe200078e0010 */
[----:B------:R-:W-:Y:S01]  /*08e0*/  ULDC UR4, c[0x0][0x154] ;  /* 0x0000550000047ab9 */ /* 0x000fe20000000800 */
[-C--:B------:R-:W-:Y:S02]  /*08f0*/  IMAD R6, R11, R14.reuse, RZ ;  /* 0x0000000e0b067224 */ /* 0x080fe400078e02ff */
[C---:B------:R-:W-:Y:S01]  /*0900*/  IMAD.WIDE.U32 R4, R9.reuse, R14, R4 ;  /* 0x0000000e09047225 */ /* 0x040fe200078e0004 */
[----:B------:R-:W2:Y:S01]  /*0910*/  LDC R10, c[0x0][0x608] ;  /* 0x00018200ff0a7b82 */ /* 0x000ea20000000800 */
[----:B------:R-:W3:Y:S02]  /*0920*/  F2I.U32.TRUNC.NTZ R3, R3 ;  /* 0x0000000300037305 */ /* 0x000ee4000020f000 */
[----:B------:R-:W-:-:S04]  /*0930*/  IMAD R9, R9, R15, R6 ;  /* 0x0000000f09097224 */ /* 0x000fc800078e0206 */
[----:B------:R-:W-:Y:S01]  /*0940*/  IMAD.IADD R5, R5, 0x1, R9 ;  /* 0x0000000105057824 */ /* 0x000fe200078e0209 */
[----:B------:R-:W4:Y:S01]  /*0950*/  LDC R7, c[0x0][0x144] ;  /* 0x00005100ff077b82 */ /* 0x000f220000000800 */
[----:B------:R-:W-:-:S03]  /*0960*/  IMAD.MOV.U32 R9, RZ, RZ, 0x1 ;  /* 0x00000001ff097424 */ /* 0x000fc600078e00ff */
[----:B0-----:R-:W-:Y:S02]  /*0970*/  SHF.R.U64 R12, R4, R8, R5 ;  /* 0x00000008040c7219 */ /* 0x001fe40000001205 */
[----:B------:R-:W-:Y:S02]  /*0980*/  I2FP.F32.U32 R4, R0 ;  /* 0x0000000000047245 */ /* 0x000fe40000201000 */
[----:B------:R-:W0:Y:S01]  /*0990*/  LDC R14, c[0x0][0x658] ;  /* 0x00019600ff0e7b82 */ /* 0x000e220000000800 */
[----:B-1----:R-:W-:Y:S01]  /*09a0*/  ISETP.NE.U32.AND P0, PT, R18, RZ, PT ;  /* 0x000000ff1200720c */ /* 0x002fe20003f05070 */
[----:B---3--:R-:W-:Y:S02]  /*09b0*/  IMAD.MOV R6, RZ, RZ, -R3 ;  /* 0x000000ffff067224 */ /* 0x008fe400078e0a03 */
[----:B------:R-:W-:Y:S01]  /*09c0*/  FMUL R4, R4, UR4 ;  /* 0x0000000404047c20 */ /* 0x000fe20008400000 */
[----:B------:R-:W-:Y:S01]  /*09d0*/  SHF.R.U32.HI R3, RZ, R8, R5 ;  /* 0x00000008ff037219 */ /* 0x000fe20000011605 */
[----:B------:R-:W-:Y:S01]  /*09e0*/  IMAD.MOV.U32 R5, RZ, RZ, -0x1 ;  /* 0xffffffffff057424 */ /* 0x000fe200078e00ff */
[----:B------:R-:W-:Y:S01]  /*09f0*/  ISETP.NE.AND.EX P0, PT, R19, RZ, PT, P0 ;  /* 0x000000ff1300720c */ /* 0x000fe20003f05300 */
[----:B------:R1:W3:Y:S01]  /*0a00*/  F2I.U32.TRUNC.NTZ R11, R4 ;  /* 0x00000004000b7305 */ /* 0x0002e2000020f000 */
[----:B------:R-:W1:Y:S01]  /*0a10*/  LDC R13, c[0x0][0x148] ;  /* 0x00005200ff0d7b82 */ /* 0x000e620000000800 */
[----:B--2---:R-:W-:-:S02]  /*0a20*/  SHF.R.U64 R23, R12, R10, R3 ;  /* 0x0000000a0c177219 */ /* 0x004fc40000001203 */
[----:B------:R-:W-:-:S05]  /*0a30*/  SHF.R.U32.HI R3, RZ, R10, R3 ;  /* 0x0000000aff037219 */ /* 0x000fca0000011603 */
[----:B------:R-:W2:Y:S01]  /*0a40*/  LDC R17, c[0x0][0x600] ;  /* 0x00018000ff117b82 */ /* 0x000ea20000000800 */
[----:B----4-:R-:W-:-:S07]  /*0a50*/  IMAD R8, R7, R6, R2 ;  /* 0x0000000607087224 */ /* 0x010fce00078e0202 */
[----:B------:R-:W4:Y:S01]  /*0a60*/  LDC R16, c[0x0][0x648] ;  /* 0x00019200ff107b82 */ /* 0x000f220000000800 */
[-C--:B0-----:R-:W-:Y:S02]  /*0a70*/  SHF.L.U32 R2, R5, R14.reuse, RZ ;  /* 0x0000000e05027219 */ /* 0x081fe400000006ff */
[--C-:B------:R-:W-:Y:S02]  /*0a80*/  SHF.R.U64 R22, R23, R14, R3.reuse ;  /* 0x0000000e17167219 */ /* 0x100fe40000001203 */
[----:B------:R-:W-:Y:S02]  /*0a90*/  LOP3.LUT R10, RZ, R2, RZ, 0x33, !PT ;  /* 0x00000002ff0a7212 */ /* 0x000fe400078e33ff */
[-C--:B------:R-:W-:Y:S01]  /*0aa0*/  SHF.R.U32.HI R3, RZ, R14.reuse, R3 ;  /* 0x0000000eff037219 */ /* 0x080fe20000011603 */
[----:B------:R-:W0:Y:S01]  /*0ab0*/  LDC R21, c[0x0][0x638] ;  /* 0x00018e00ff157b82 */ /* 0x000e220000000800 */
[----:B------:R-:W-:Y:S01]  /*0ac0*/  SHF.L.U32 R9, R9, R14, RZ ;  /* 0x0000000e09097219 */ /* 0x000fe200000006ff */
[----:B------:R-:W-:-:S06]  /*0ad0*/  IMAD.MOV.U32 R2, RZ, RZ, R22 ;  /* 0x000000ffff027224 */ /* 0x000fcc00078e0016 */
[----:B------:R-:W0:Y:S01]  /*0ae0*/  LDC R20, c[0x0][0x610] ;  /* 0x00018400ff147b82 */ /* 0x000e220000000800 */
[----:B-1-3--:R-:W-:Y:S05]  /*0af0*/  @!P0 BRA `(.L_x_6) ;  /* 0x0000000000288947 */ /* 0x00afea0003800000 */
[----:B------:R-:W1:Y:S02]  /*0b00*/  LDC R7, c[0x0][0x64c] ;  /* 0x00019300ff077b82 */ /* 0x000e640000000800 */
[----:B-1----:R-:W-:-:S05]  /*0b10*/  IADD3 R7, P0, R22, R7, RZ ;  /* 0x0000000716077210 */ /* 0x002fca0007f1e0ff */
        /* <DEDUP_REMOVED lines=8> */
.L_x_6:
[----:B----4-:R-:W-:Y:S01]  /*0ba0*/  SHF.R.U64 R2, R2, R16, R3 ;  /* 0x0000001002027219 */ /* 0x010fe20000001203 */
[----:B--2---:R-:W-:Y:S01]  /*0bb0*/  VIADD R3, R17, 0xffffffff ;  /* 0xffffffff11037836 */ /* 0x004fe20000000000 */
[----:B------:R-:W-:Y:S01]  /*0bc0*/  LOP3.LUT R10, R23, R10, RZ, 0xc0, !PT ;  /* 0x0000000a170a7212 */ /* 0x000fe200078ec0ff */
[----:B------:R-:W-:Y:S01]  /*0bd0*/  IMAD.MOV R11, RZ, RZ, -R11 ;  /* 0x000000ffff0b7224 */ /* 0x000fe200078e0a0b */
[----:B------:R-:W-:Y:S01]  /*0be0*/  R2UR UR22, R24 ;  /* 0x00000000181672ca */ /* 0x000fe200000e0000 */
[----:B------:R-:W-:Y:S01]  /*0bf0*/  IMAD.MOV R4, RZ, RZ, -R2 ;  /* 0x000000ffff047224 */ /* 0x000fe200078e0a02 */
[----:B------:R-:W-:Y:S01]  /*0c00*/  LOP3.LUT R3, R12, R3, RZ, 0xc0, !PT ;  /* 0x000000030c037212 */ /* 0x000fe200078ec0ff */
[----:B------:R-:W-:Y:S02]  /*0c10*/  @P4 IMAD R8, R13, R11, R0 ;  /* 0x0000000b0d084224 */ /* 0x000fe400078e0200 */
[----:B------:R-:W-:Y:S02]  /*0c20*/  IMAD R9, R9, R2, R10 ;  /* 0x0000000209097224 */ /* 0x000fe400078e020a */
[----:B0-----:R-:W-:-:S02]  /*0c30*/  IMAD R0, R4, R21, R22 ;  /* 0x0000001504007224 */ /* 0x001fc400078e0216 */
[----:B------:R-:W-:Y:S02]  /*0c40*/  IMAD R8, R9, R20, R8 ;  /* 0x0000001409087224 */ /* 0x000fe400078e0208 */
[----:B------:R-:W-:Y:S02]  /*0c50*/  IMAD R3, R0, R17, R3 ;  /* 0x0000001100037224 */ /* 0x000fe400078e0203 */
[----:B------:R-:W-:-:S03]  /*0c60*/  IMAD.MOV.U32 R4, RZ, RZ, 0x1 ;  /* 0x00000001ff047424 */ /* 0x000fc600078e00ff */
[----:B------:R-:W-:Y:S02]  /*0c70*/  SEL R2, R3, R8, !P4 ;  /* 0x0000000803027207 */ /* 0x000fe40006000000 */
[----:B------:R-:W-:-:S03]  /*0c80*/  SEL R0, R8, R3, !P4 ;  /* 0x0000000308007207 */ /* 0x000fc60006000000 */
[----:B------:R0:W-:Y:S04]  /*0c90*/  STL [R1+0x80], R2 ;  /* 0x0000800201007387 */ /* 0x0001e80000100800 */
[----:B------:R0:W-:Y:S02]  /*0ca0*/  STL [R1+0x84], R0 ;  /* 0x0000840001007387 */ /* 0x0001e40000100800 */
.L_x_4:
[----:B------:R-:W-:-:S08]  /*0cb0*/  NOP ;  /* 0x0000000000007918 */ /* 0x000fd00000000000 */
[----:B------:R-:W1:Y:S02]  /*0cc0*/  USETMAXREG.TRY_ALLOC.CTAPOOL UP0, 0xe8 ;  /* 0x000000e8000079c8 */ /* 0x000e640008000600 */
[----:B-1----:R-:W-:-:S13]  /*0cd0*/  PLOP3.LUT P0, PT, PT, PT, UP0, 0x80, 0x0 ;  /* 0x000000000000781c */ /* 0x002fda0003f0f008 */
[----:B------:R-:W-:Y:S05]  /*0ce0*/  @!P0 BRA `(.L_x_4) ;  /* 0xfffffffc00f08947 */ /* 0x000fea000383ffff */
[----:B------:R-:W-:Y:S01]  /*0cf0*/  ULDC.64 UR4, c[0x0][0x598] ;  /* 0x0001660000047ab9 */ /* 0x000fe20000000a00 */
[----:B------:R-:W-:Y:S01]  /*0d00*/  ULDC.64 UR16, c[0x0][0x208] ;  /* 0x0000820000107ab9 */ /* 0x000fe20000000a00 */
[----:B------:R-:W-:-:S04]  /*0d10*/  ISETP.NE.U32.AND P0, PT, RZ, UR4, PT ;  /* 0x00000004ff007c0c */ /* 0x000fc8000bf05070 */
[----:B------:R-:W-:-:S13]  /*0d20*/  ISETP.NE.AND.EX P0, PT, RZ, UR5, PT, P0 ;  /* 0x00000005ff007c0c */ /* 0x000fda000bf05300 */
[----:B------:R-:W-:Y:S05]  /*0d30*/  @!P0 BRA `(.L_x_7) ;  /* 0x0000000000208947 */ /* 0x000fea0003800000 */
[----:B0-----:R-:W0:Y:S02]  /*0d40*/  LDC.64 R2, c[0x0][0x598] ;  /* 0x00016600ff027b82 */ /* 0x001e240000000a00 */
[----:B0-----:R-:W2:Y:S02]  /*0d50*/  LDG.E.64 R2, desc[UR16][R2.64] ;  /* 0x0000001002027981 */ /* 0x001ea4000c1e1b00 */
[----:B--2---:R-:W-:-:S04]  /*0d60*/  ISETP.NE.U32.AND P0, PT, R2, RZ, PT ;  /* 0x000000ff0200720c */ /* 0x004fc80003f05070 */
[----:B------:R-:W-:-:S13]  /*0d70*/  ISETP.NE.AND.EX P0, PT, R3, RZ, PT, P0 ;  /* 0x000000ff0300720c */ /* 0x000fda0003f05300 */
[----:B------:R-:W-:Y:S05]  /*0d80*/  @!P0 BRA `(.L_x_7) ;  /* 0x00000000000c8947 */ /* 0x000fea0003800000 */
[----:B------:R-:W2:Y:S02]  /*0d90*/  LD.E R2, desc[UR16][R2.64] ;  /* 0x0000001002027980 */ /* 0x000ea4000c101900 */
[----:B--2---:R-:W-:Y:S01]  /*0da0*/  R2UR UR20, R2 ;  /* 0x00000000021472ca */ /* 0x004fe200000e0000 */
[----:B------:R-:W-:-:S14]  /*0db0*/  BRA `(.L_x_8) ;  /* 0x0000000000247947 */ /* 0x000fdc0003800000 */
.L_x_7:
[----:B------:R-:W-:Y:S02]  /*0dc0*/  ULDC.64 UR4, c[0x0][0x588] ;  /* 0x0001620000047ab9 */ /* 0x000fe40000000a00 */
[----:B------:R-:W-:-:S04]  /*0dd0*/  ISETP.NE.U32.AND P0, PT, RZ, UR4, PT ;  /* 0x00000004ff007c0c */ /* 0x000fc8000bf05070 */
[----:B------:R-:W-:-:S13]  /*0de0*/  ISETP.NE.AND.EX P0, PT, RZ, UR5, PT, P0 ;  /* 0x00000005ff007c0c */ /* 0x000fda000bf05300 */
[----:B------:R-:W-:Y:S05]  /*0df0*/  @!P0 BRA `(.L_x_9) ;  /* 0x0000000000108947 */ /* 0x000fea0003800000 */
[----:B0-----:R-:W0:Y:S02]  /*0e00*/  LDC.64 R2, c[0x0][0x588] ;  /* 0x00016200ff027b82 */ /* 0x001e240000000a00 */
[----:B0-----:R-:W2:Y:S02]  /*0e10*/  LDG.E R2, desc[UR16][R2.64] ;  /* 0x0000001002027981 */ /* 0x001ea4000c1e1900 */
[----:B--2---:R-:W-:Y:S01]  /*0e20*/  R2UR UR20, R2 ;  /* 0x00000000021472ca */ /* 0x004fe200000e0000 */
[----:B------:R-:W-:-:S14]  /*0e30*/  BRA `(.L_x_8) ;  /* 0x0000000000047947 */ /* 0x000fdc0003800000 */
.L_x_9:
[----:B------:R-:W-:-:S05]  /*0e40*/  ULDC UR20, c[0x0][0x580] ;  /* 0x0001600000147ab9 */ /* 0x000fca0000000800 */
.L_x_8:
[----:B------:R-:W-:Y:S02]  /*0e50*/  ULDC.64 UR4, c[0x0][0x5a0] ;  /* 0x0001680000047ab9 */ /* 0x000fe40000000a00 */
        /* <DEDUP_REMOVED lines=11> */
.L_x_10:
        /* <DEDUP_REMOVED lines=8> */
.L_x_12:
[----:B------:R-:W-:-:S05]  /*0f90*/  ULDC UR21, c[0x0][0x584] ;  /* 0x0001610000157ab9 */ /* 0x000fca0000000800 */
.L_x_11:
[----:B------:R-:W-:-:S13]  /*0fa0*/  LOP3.LUT P0, RZ, R4, 0xff, RZ, 0xc0, !PT ;  /* 0x000000ff04ff7812 */ /* 0x000fda000780c0ff */
[----:B------:R-:W-:Y:S05]  /*0fb0*/  @!P0 EXIT ;  /* 0x000000000000894d */ /* 0x000fea0003800000 */
[----:B------:R-:W-:Y:S01]  /*0fc0*/  ULDC UR4, c[0x0][0x28c] ;  /* 0x0000a30000047ab9 */ /* 0x000fe20000000800 */
[----:B------:R-:W-:Y:S02]  /*0fd0*/  ULOP3.LUT UR23, UR13, 0x1, URZ, 0xfc, !UPT ;  /* 0x000000010d177892 */ /* 0x000fe4000f8efc3f */
[----:B------:R-:W-:-:S04]  /*0fe0*/  UIADD3 UR4, UR4, 0x1f, URZ ;  /* 0x0000001f04047890 */ /* 0x000fc8000fffe03f */
[----:B------:R-:W-:-:S04]  /*0ff0*/  USHF.R.S32.HI UR5, URZ, 0x1f, UR4 ;  /* 0x0000001f3f057899 */ /* 0x000fc80008011404 */
[----:B------:R-:W-:-:S03]  /*1000*/  ULEA.HI UR5, UR5, UR4, URZ, 0x5 ;  /* 0x0000000405057291 */ /* 0x000fc6000f8f283f */
[----:B------:R-:W-:Y:S01]  /*1010*/  UMOV UR4, URZ ;  /* 0x0000003f00047c82 */ /* 0x000fe20008000000 */
[----:B------:R-:W-:-:S03]  /*1020*/  USHF.R.S32.HI UR12, URZ, 0x5, UR5 ;  /* 0x000000053f0c7899 */ /* 0x000fc60008011405 */
[----:B------:R-:W-:-:S09]  /*1030*/  UMOV UR5, URZ ;  /* 0x0000003f00057c82 */ /* 0x000fd20008000000 */
.L_x_293:
[----:B0-----:R-:W0:Y:S01]  /*1040*/  S2R R0, SR_TID.X ;  /* 0x0000000000007919 */ /* 0x001e220000002100 */
[----:B-1----:R-:W1:Y:S01]  /*1050*/  S2UR UR11, SR_CgaCtaId ;  /* 0x00000000000b79c3 */ /* 0x002e620000008800 */
[----:B------:R-:W-:Y:S01]  /*1060*/  UMOV UR14, 0x400 ;  /* 0x00000400000e7882 */ /* 0x000fe20000000000 */
[----:B------:R-:W-:Y:S01]  /*1070*/  UMOV UR6, URZ ;  /* 0x0000003f00067c82 */ /* 0x000fe20008000000 */
[----:B------:R-:W-:Y:S01]  /*1080*/  STL [R1+0x74], RZ ;  /* 0x000074ff01007387 */ /* 0x000fe20000100800 */
[----:B------:R-:W-:Y:S01]  /*1090*/  UMOV UR7, URZ ;  /* 0x0000003f00077c82 */ /* 0x000fe20008000000 */
[----:B------:R-:W-:Y:S01]  /*10a0*/  UMOV UR8, URZ ;  /* 0x0000003f00087c82 */ /* 0x000fe20008000000 */
[----:B------:R-:W-:Y:S01]  /*10b0*/  UMOV UR18, UR5 ;  /* 0x0000000500127c82 */ /* 0x000fe20008000000 */
[----:B------:R-:W-:Y:S01]  /*10c0*/  STL [R1+0x70], RZ ;  /* 0x000070ff01007387 */ /* 0x000fe20000100800 */
[----:B--2---:R-:W2:Y:S01]  /*10d0*/  LDC R2, c[0x0][0x28c] ;  /* 0x0000a300ff027b82 */ /* 0x004ea20000000800 */
[----:B------:R-:W-:-:S02]  /*10e0*/  CS2R R4, SRZ ;  /* 0x0000000000047805 */ /* 0x000fc4000001ff00 */
[----:B------:R-:W-:Y:S01]  /*10f0*/  CS2R R6, SRZ ;  /* 0x0000000000067805 */ /* 0x000fe2000001ff00 */
[----:B------:R-:W-:Y:S01]  /*1100*/  STL [R1+0x6c], RZ ;  /* 0x00006cff01007387 */ /* 0x000fe20000100800 */
[----:B------:R-:W-:Y:S02]  /*1110*/  CS2R R8, SRZ ;  /* 0x0000000000087805 */ /* 0x000fe4000001ff00 */
[----:B------:R-:W-:Y:S02]  /*1120*/  CS2R R10, SRZ ;  /* 0x00000000000a7805 */ /* 0x000fe4000001ff00 */
[----:B------:R-:W-:Y:S01]  /*1130*/  CS2R R12, SRZ ;  /* 0x00000000000c7805 */ /* 0x000fe2000001ff00 */
[----:B------:R-:W-:Y:S01]  /*1140*/  STL [R1+0x68], RZ ;  /* 0x000068ff01007387 */ /* 0x000fe20000100800 */
[----:B------:R-:W-:Y:S02]  /*1150*/  CS2R R14, SRZ ;  /* 0x00000000000e7805 */ /* 0x000fe4000001ff00 */
[----:B------:R-:W-:-:S02]  /*1160*/  CS2R R16, SRZ ;  /* 0x0000000000107805 */ /* 0x000fc4000001ff00 */
[----:B------:R-:W-:Y:S01]  /*1170*/  CS2R R18, SRZ ;  /* 0x0000000000127805 */ /* 0x000fe2000001ff00 */
[----:B------:R-:W-:Y:S01]  /*1180*/  STL [R1+0x64], RZ ;  /* 0x000064ff01007387 */ /* 0x000fe20000100800 */
[----:B------:R-:W-:Y:S02]  /*1190*/  CS2R R20, SRZ ;  /* 0x0000000000147805 */ /* 0x000fe4000001ff00 */
[----:B------:R-:W-:Y:S02]  /*11a0*/  CS2R R22, SRZ ;  /* 0x0000000000167805 */ /* 0x000fe4000001ff00 */
[----:B------:R-:W-:Y:S01]  /*11b0*/  CS2R R152, SRZ ;  /* 0x0000000000987805 */ /* 0x000fe2000001ff00 */
[----:B------:R-:W-:Y:S01]  /*11c0*/  STL [R1+0x60], RZ ;  /* 0x000060ff01007387 */ /* 0x000fe20000100800 */
[----:B-1----:R-:W-:Y:S01]  /*11d0*/  ULEA UR14, UR11, UR14, 0x18 ;  /* 0x0000000e0b0e7291 */ /* 0x002fe2000f8ec03f */
[----:B------:R-:W-:Y:S02]  /*11e0*/  CS2R R154, SRZ ;  /* 0x00000000009a7805 */ /* 0x000fe4000001ff00 */
[----:B------:R-:W-:Y:S01]  /*11f0*/  CS2R R156, SRZ ;  /* 0x00000000009c7805 */ /* 0x000fe2000001ff00 */
[----:B------:R-:W-:Y:S01]  /*1200*/  STL [R1+0x5c], RZ ;  /* 0x00005cff01007387 */ /* 0x000fe20000100800 */
[----:B------:R-:W-:-:S02]  /*1210*/  CS2R R158, SRZ ;  /* 0x00000000009e7805 */ /* 0x000fc4000001ff00 */
[----:B------:R-:W-:Y:S02]  /*1220*/  CS2R R160, SRZ ;  /* 0x0000000000a07805 */ /* 0x000fe4000001ff00 */
[----:B------:R-:W-:Y:S02]  /*1230*/  CS2R R162, SRZ ;  /* 0x0000000000a27805 */ /* 0x000fe4000001ff00 */
[----:B0-----:R-:W-:Y:S01]  /*1240*/  LOP3.LUT R0, R0, 0x80, RZ, 0xc0, !PT ;  /* 0x0000008000007812 */ /* 0x001fe200078ec0ff */
[----:B------:R-:W-:Y:S01]  /*1250*/  STL [R1+0x58], RZ ;  /* 0x000058ff01007387 */ /* 0x000fe20000100800 */
[----:B--2---:R-:W-:Y:S02]  /*1260*/  ISETP.GE.AND P0, PT, R2, 0x1, PT ;  /* 0x000000010200780c */ /* 0x004fe40003f06270 */
[----:B------:R-:W-:Y:S02]  /*1270*/  CS2R R2, SRZ ;  /* 0x0000000000027805 */ /* 0x000fe4000001ff00 */
[----:B------:R-:W-:Y:S01]  /*1280*/  SHF.R.U32.HI R0, RZ, 0x7, R0 ;  /* 0x00000007ff007819 */ /* 0x000fe20000011600 */
[----:B------:R-:W-:Y:S01]  /*1290*/  STL [R1+0x54], RZ ;  /* 0x000054ff01007387 */ /* 0x000fe20000100800 */
[----:B------:R-:W-:-:S02]  /*12a0*/  CS2R R164, SRZ ;  /* 0x0000000000a47805 */ /* 0x000fc4000001ff00 */
[----:B------:R-:W-:Y:S02]  /*12b0*/  CS2R R166, SRZ ;  /* 0x0000000000a67805 */ /* 0x000fe4000001ff00 */
[----:B------:R-:W-:Y:S01]  /*12c0*/  CS2R R168, SRZ ;  /* 0x0000000000a87805 */ /* 0x000fe2000001ff00 */
[----:B------:R-:W-:Y:S01]  /*12d0*/  STL [R1+0x50], RZ ;  /* 0x000050ff01007387 */ /* 0x000fe20000100800 */
[----:B------:R-:W-:Y:S02]  /*12e0*/  CS2R R170, SRZ ;  /* 0x0000000000aa7805 */ /* 0x000fe4000001ff00 */
[----:B------:R-:W-:Y:S02]  /*12f0*/  CS2R R172, SRZ ;  /* 0x0000000000ac7805 */ /* 0x000fe4000001ff00 */
[----:B------:R-:W-:Y:S01]  /*1300*/  CS2R R174, SRZ ;  /* 0x0000000000ae7805 */ /* 0x000fe2000001ff00 */
[----:B------:R-:W0:Y:S01]  /*1310*/  SHFL.IDX PT, R0, R0, RZ, 0x1f ;  /* 0x00001fff00007589 */ /* 0x000e2200000e0000 */
[----:B------:R-:W-:-:S02]  /*1320*/  CS2R R176, SRZ ;  /* 0x0000000000b07805 */ /* 0x000fc4000001ff00 */
[----:B------:R-:W-:Y:S02]  /*1330*/  CS2R R178, SRZ ;  /* 0x0000000000b27805 */ /* 0x000fe4000001ff00 */
[----:B------:R-:W-:Y:S01]  /*1340*/  CS2R R180, SRZ ;  /* 0x0000000000b47805 */ /* 0x000fe2000001ff00 */
[----:B------:R1:W-:Y:S01]  /*1350*/  STL [R1+0x4c], RZ ;  /* 0x00004cff01007387 */ /* 0x0003e20000100800 */
[----:B------:R-:W-:Y:S02]  /*1360*/  CS2R R182, SRZ ;  /* 0x0000000000b67805 */ /* 0x000fe4000001ff00 */
[----:B------:R-:W-:Y:S02]  /*1370*/  CS2R R184, SRZ ;  /* 0x0000000000b87805 */ /* 0x000fe4000001ff00 */
[----:B------:R-:W-:Y:S01]  /*1380*/  CS2R R186, SRZ ;  /* 0x0000000000ba7805 */ /* 0x000fe2000001ff00 */
[----:B------:R1:W-:Y:S01]  /*1390*/  STL [R1+0x48], RZ ;  /* 0x000048ff01007387 */ /* 0x0003e20000100800 */
        /* <DEDUP_REMOVED lines=14> */
[----:B------:R-:W-:Y:S02]  /*1480*/  CS2R R210, SRZ ;  /* 0x0000000000d27805 */ /* 0x000fe4000001ff00 */
[----:B0-----:R-:W-:Y:S01]  /*1490*/  R2UR UR9, R0 ;  /* 0x00000000000972ca */ /* 0x001fe200000e0000 */
[----:B------:R1:W-:Y:S01]  /*14a0*/  STL [R1+0x38], RZ ;  /* 0x000038ff01007387 */ /* 0x0003e20000100800 */
[----:B------:R-:W-:Y:S01]  /*14b0*/  IMAD.MOV.U32 R0, RZ, RZ, RZ ;  /* 0x000000ffff007224 */ /* 0x000fe200078e00ff */
[----:B------:R-:W-:-:S02]  /*14c0*/  CS2R R212, SRZ ;  /* 0x0000000000d47805 */ /* 0x000fc4000001ff00 */
[----:B------:R-:W-:Y:S01]  /*14d0*/  CS2R R214, SRZ ;  /* 0x0000000000d67805 */ /* 0x000fe2000001ff00 */
[----:B------:R1:W-:Y:S01]  /*14e0*/  STL [R1+0x34], RZ ;  /* 0x000034ff01007387 */ /* 0x0003e20000100800 */
[----:B------:R-:W-:Y:S02]  /*14f0*/  CS2R R216, SRZ ;  /* 0x0000000000d87805 */ /* 0x000fe4000001ff00 */
[----:B------:R-:W-:Y:S02]  /*1500*/  CS2R R218, SRZ ;  /* 0x0000000000da7805 */ /* 0x000fe4000001ff00 */
[----:B------:R-:W-:Y:S01]  /*1510*/  CS2R R220, SRZ ;  /* 0x0000000000dc7805 */ /* 0x000fe2000001ff00 */
[----:B------:R1:W-:Y:S01]  /*1520*/  STL [R1+0x30], RZ ;  /* 0x000030ff01007387 */ /* 0x0003e20000100800 */
[----:B------:R-:W-:Y:S02]  /*1530*/  CS2R R222, SRZ ;  /* 0x0000000000de7805 */ /* 0x000fe4000001ff00 */
[----:B------:R-:W-:Y:S01]  /*1540*/  CS2R R224, SRZ ;  /* 0x0000000000e07805 */ /* 0x000fe2000001ff00 */
[----:B------:R-:W-:Y:S01]  /*1550*/  IMAD.MOV.U32 R226, RZ, RZ, RZ ;  /* 0x000000ffffe27224 */ /* 0x000fe200078e00ff */
[----:B------:R1:W-:Y:S01]  /*1560*/  STL [R1+0x2c], RZ ;  /* 0x00002cff01007387 */ /* 0x0003e20000100800 */
[----:B------:R-:W-:Y:S01]  /*1570*/  ULEA.HI UR10, UR9, UR9, URZ, 0x1 ;  /* 0x00000009090a7291 */ /* 0x000fe2000f8f083f */
[----:B------:R-:W-:Y:S01]  /*1580*/  IMAD.U32 R227, RZ, RZ, UR4 ;  /* 0x00000004ffe37e24 */ /* 0x000fe2000f8e00ff */
[----:B------:R-:W-:Y:S01]  /*1590*/  CS2R R88, SRZ ;  /* 0x0000000000587805 */ /* 0x000fe2000001ff00 */
[----:B------:R1:W-:Y:S01]  /*15a0*/  STL [R1+0x28], RZ ;  /* 0x000028ff01007387 */ /* 0x0003e20000100800 */
[----:B------:R-:W-:Y:S01]  /*15b0*/  ULOP3.LUT UR10, UR10, 0x1ffffe, URZ, 0xc0, !UPT ;  /* 0x001ffffe0a0a7892 */ /* 0x000fe2000f8ec03f */
[----:B------:R-:W-:-:S02]  /*15c0*/  CS2R R90, SRZ ;  /* 0x00000000005a7805 */ /* 0x000fc4000001ff00 */
[----:B------:R-:W-:Y:S01]  /*15d0*/  CS2R R92, SRZ ;  /* 0x00000000005c7805 */ /* 0x000fe2000001ff00 */
[----:B------:R1:W-:Y:S01]  /*15e0*/  STL [R1+0x24], RZ ;  /* 0x000024ff01007387 */ /* 0x0003e20000100800 */
[----:B------:R-:W-:Y:S01]  /*15f0*/  UIADD3 UR10, UR9, -UR10, URZ ;  /* 0x8000000a090a7290 */ /* 0x000fe2000fffe03f */
[----:B------:R-:W-:Y:S02]  /*1600*/  CS2R R94, SRZ ;  /* 0x00000000005e7805 */ /* 0x000fe4000001ff00 */
[----:B------:R-:W-:Y:S01]  /*1610*/  CS2R R96, SRZ ;  /* 0x0000000000607805 */ /* 0x000fe2000001ff00 */
[----:B------:R1:W-:Y:S01]  /*1620*/  STL [R1+0x20], RZ ;  /* 0x000020ff01007387 */ /* 0x0003e20000100800 */
[----:B------:R-:W-:Y:S01]  /*1630*/  ULEA UR10, UR10, UR14, 0xb ;  /* 0x0000000e0a0a7291 */ /* 0x000fe2000f8e583f */
[----:B------:R-:W-:Y:S02]  /*1640*/  CS2R R98, SRZ ;  /* 0x0000000000627805 */ /* 0x000fe4000001ff00 */
[----:B------:R-:W-:Y:S01]  /*1650*/  CS2R R100, SRZ ;  /* 0x0000000000647805 */ /* 0x000fe2000001ff00 */
[----:B------:R1:W-:Y:S01]  /*1660*/  STL [R1+0x1c], RZ ;  /* 0x00001cff01007387 */ /* 0x0003e20000100800 */
[----:B------:R-:W-:Y:S01]  /*1670*/  UIADD3 UR10, UR10, 0x100, URZ ;  /* 0x000001000a0a7890 */ /* 0x000fe2000fffe03f */
[----:B------:R-:W-:-:S02]  /*1680*/  CS2R R102, SRZ ;  /* 0x0000000000667805 */ /* 0x000fc4000001ff00 */
[----:B------:R-:W-:Y:S01]  /*1690*/  CS2R R104, SRZ ;  /* 0x0000000000687805 */ /* 0x000fe2000001ff00 */
[----:B------:R1:W-:Y:S01]  /*16a0*/  STL [R1+0x18], RZ ;  /* 0x000018ff01007387 */ /* 0x0003e20000100800 */
[----:B------:R-:W-:Y:S01]  /*16b0*/  USHF.R.U32.HI UR10, URZ, 0x4, UR10 ;  /* 0x000000043f0a7899 */ /* 0x000fe2000801160a */
[----:B------:R-:W-:Y:S02]  /*16c0*/  CS2R R106, SRZ ;  /* 0x00000000006a7805 */ /* 0x000fe4000001ff00 */
[----:B------:R-:W-:Y:S01]  /*16d0*/  CS2R R108, SRZ ;  /* 0x00000000006c7805 */ /* 0x000fe2000001ff00 */
[----:B------:R1:W-:Y:S01]  /*16e0*/  STL [R1+0x14], RZ ;  /* 0x000014ff01007387 */ /* 0x0003e20000100800 */
[----:B------:R-:W-:Y:S01]  /*16f0*/  ULOP3.LUT UR15, UR10, 0x3fff, URZ, 0xc0, !UPT ;  /* 0x00003fff0a0f7892 */ /* 0x000fe2000f8ec03f */
        /* <DEDUP_REMOVED lines=18> */
[----:B------:R1:W-:Y:S01]  /*1820*/  STL [R1], RZ ;  /* 0x000000ff01007387 */ /* 0x0003e20000100800 */
[----:B------:R-:W-:-:S02]  /*1830*/  CS2R R138, SRZ ;  /* 0x00000000008a7805 */ /* 0x000fc4000001ff00 */
[----:B------:R-:W-:Y:S02]  /*1840*/  CS2R R140, SRZ ;  /* 0x00000000008c7805 */ /* 0x000fe4000001ff00 */
[----:B------:R-:W-:Y:S02]  /*1850*/  CS2R R142, SRZ ;  /* 0x00000000008e7805 */ /* 0x000fe4000001ff00 */
[----:B------:R-:W-:Y:S02]  /*1860*/  CS2R R144, SRZ ;  /* 0x0000000000907805 */ /* 0x000fe4000001ff00 */
[----:B------:R-:W-:Y:S02]  /*1870*/  CS2R R146, SRZ ;  /* 0x0000000000927805 */ /* 0x000fe4000001ff00 */
[----:B------:R-:W-:Y:S02]  /*1880*/  CS2R R148, SRZ ;  /* 0x0000000000947805 */ /* 0x000fe4000001ff00 */
[----:B------:R-:W-:-:S02]  /*1890*/  CS2R R150, SRZ ;  /* 0x0000000000967805 */ /* 0x000fc4000001ff00 */
[----:B------:R-:W-:Y:S02]  /*18a0*/  CS2R R24, SRZ ;  /* 0x0000000000187805 */ /* 0x000fe4000001ff00 */
[----:B---34-:R-:W-:Y:S02]  /*18b0*/  CS2R R26, SRZ ;  /* 0x00000000001a7805 */ /* 0x018fe4000001ff00 */
[----:B------:R-:W-:Y:S02]  /*18c0*/  CS2R R28, SRZ ;  /* 0x00000000001c7805 */ /* 0x000fe4000001ff00 */
[----:B------:R-:W-:Y:S02]  /*18d0*/  CS2R R30, SRZ ;  /* 0x00000000001e7805 */ /* 0x000fe4000001ff00 */
[----:B------:R-:W-:Y:S02]  /*18e0*/  CS2R R32, SRZ ;  /* 0x0000000000207805 */ /* 0x000fe4000001ff00 */
        /* <DEDUP_REMOVED lines=26> */
[----:B------:R-:W-:Y:S01]  /*1a90*/  CS2R R86, SRZ ;  /* 0x0000000000567805 */ /* 0x000fe2000001ff00 */
[----:B-1----:R-:W-:Y:S06]  /*1aa0*/  @!P0 BRA `(.L_x_13) ;  /* 0x0000001000608947 */ /* 0x002fec0003800000 */
[----:B------:R-:W-:-:S06]  /*1ab0*/  UISETP.NE.AND UP0, UPT, UR23, 0x3, UPT ;  /* 0x000000031700788c */ /* 0x000fcc000bf05270 */
[----:B------:R-:W-:-:S13]  /*1ac0*/  PLOP3.LUT P1, PT, PT, PT, UP0, 0x80, 0x0 ;  /* 0x000000000000781c */ /* 0x000fda0003f2f008 */
[----:B------:R-:W-:Y:S05]  /*1ad0*/  @!P1 BRA `(.L_x_14) ;  /* 0x0000000000049947 */ /* 0x000fea0003800000 */
[----:B------:R-:W-:Y:S01]  /*1ae0*/  BPT.TRAP 0x1 ;  /* 0x000000040000795c */ /* 0x000fe20000300000 */
.L_x_14:
[----:B------:R-:W-:Y:S01]  /*1af0*/  ULEA UR7, UR5, UR14, 0x3 ;  /* 0x0000000e05077291 */ /* 0x000fe2000f8e183f */
[----:B------:R-:W-:-:S05]  /*1b00*/  IMAD.U32 R0, RZ, RZ, UR4 ;  /* 0x00000004ff007e24 */ /* 0x000fca000f8e00ff */
[----:B------:R-:W-:-:S04]  /*1b10*/  SHF.L.U32 R0, R0, 0x1f, RZ ;  /* 0x0000001f00007819 */ /* 0x000fc800000006ff */
[----:B------:R0:W1:Y:S01]  /*1b20*/  SYNCS.PHASECHK.TRANS64.TRYWAIT P0, [UR7], R0 ;  /* 0x00000000ff0075a7 */ /* 0x0000620008000147 */
[----:B------:R-:W-:Y:S05]  /*1b30*/  @!P1 BRA `(.L_x_15) ;  /* 0x0000000000049947 */ /* 0x000fea0003800000 */
[----:B------:R-:W-:Y:S01]  /*1b40*/  BPT.TRAP 0x1 ;  /* 0x000000040000795c */ /* 0x000fe20000300000 */
.L_x_15:
[----:B------:R2:W-:Y:S01]  /*1b50*/  STL [R1+0x74], RZ ;  /* 0x000074ff01007387 */ /* 0x0005e20000100800 */
[----:B------:R-:W-:Y:S01]  /*1b60*/  UMOV UR6, 0x1 ;  /* 0x0000000100067882 */ /* 0x000fe20000000000 */
[----:B-1----:R-:W-:Y:S05]  /*1b70*/  @P0 BRA `(.L_x_16) ;  /* 0x0000000000080947 */ /* 0x002fea0003800000 */
[----:B------:R-:W1:Y:S02]  /*1b80*/  SYNCS.PHASECHK.TRANS64.TRYWAIT P0, [UR7], R0 ;  /* 0x00000000ff0075a7 */ /* 0x000e640008000147 */
[----:B-1----:R-:W-:Y:S05]  /*1b90*/  @!P0 BRA `(.L_x_17) ;  /* 0x000000e4006c8947 */ /* 0x002fea0003800000 */
.L_x_16:
[----:B------:R3:W-:Y:S01]  /*1ba0*/  STL [R1+0x70], RZ ;  /* 0x000070ff01007387 */ /* 0x0007e20000100800 */
[----:B------:R-:W-:Y:S01]  /*1bb0*/  UIADD3 UR7, UR14, 0xa100, URZ ;  /* 0x0000a1000e077890 */ /* 0x000fe2000fffe03f */
[----:B------:R-:W-:Y:S01]  /*1bc0*/  WARPGROUP.ARRIVE ;  /* 0x00000000000079c5 */ /* 0x000fe20000000000 */
[----:B------:R-:W-:Y:S01]  /*1bd0*/  ULOP3.LUT UR8, UR15, 0x10000, URZ, 0xfc, !UPT ;  /* 0x000100000f087892 */ /* 0x000fe2000f8efc3f */
[----:B------:R3:W-:Y:S01]  /*1be0*/  STL [R1+0x6c], RZ ;  /* 0x00006cff01007387 */ /* 0x0007e20000100800 */
[----:B------:R-:W-:Y:S01]  /*1bf0*/  USHF.R.U32.HI UR7, URZ, 0x4, UR7 ;  /* 0x000000043f077899 */ /* 0x000fe20008011607 */
[----:B01----:R-:W-:Y:S01]  /*1c00*/  IMAD.MOV.U32 R0, RZ, RZ, RZ ;  /* 0x000000ffff007224 */ /* 0x003fe200078e00ff */
[----:B------:R-:W-:Y:S01]  /*1c10*/  ULEA UR8, UR5, UR8, 0x9 ;  /* 0x0000000805087291 */ /* 0x000fe2000f8e483f */
[----:B------:R3:W-:Y:S01]  /*1c20*/  STL [R1+0x68], RZ ;  /* 0x000068ff01007387 */ /* 0x0007e20000100800 */
[----:B------:R-:W-:Y:S01]  /*1c30*/  ULOP3.LUT UR7, UR7, 0x3fff, URZ, 0xc0, !UPT ;  /* 0x00003fff07077892 */ /* 0x000fe2000f8ec03f */
[----:B------:R-:W-:Y:S01]  /*1c40*/  CS2R R2, SRZ ;  /* 0x0000000000027805 */ /* 0x000fe2000001ff00 */
[----:B------:R-:W-:Y:S01]  /*1c50*/  UMOV UR9, 0xc0000010 ;  /* 0xc000001000097882 */ /* 0x000fe20000000000 */
[----:B------:R3:W-:Y:S01]  /*1c60*/  STL [R1+0x64], RZ ;  /* 0x000064ff01007387 */ /* 0x0007e20000100800 */
[----:B------:R-:W-:Y:S01]  /*1c70*/  ULOP3.LUT UR7, UR7, 0x10000, URZ, 0xfc, !UPT ;  /* 0x0001000007077892 */ /* 0x000fe2000f8efc3f */
[----:B------:R-:W-:Y:S01]  /*1c80*/  CS2R R4, SRZ ;  /* 0x0000000000047805 */ /* 0x000fe2000001ff00 */
[----:B------:R-:W-:Y:S01]  /*1c90*/  UMOV UR11, 0xc0000010 ;  /* 0xc0000010000b7882 */ /* 0x000fe20000000000 */
[----:B------:R3:W-:Y:S01]  /*1ca0*/  STL [R1+0x60], RZ ;  /* 0x000060ff01007387 */ /* 0x0007e20000100800 */
[----:B------:R-:W-:Y:S01]  /*1cb0*/  ULEA UR10, UR5, UR7, 0x8 ;  /* 0x00000007050a7291 */ /* 0x000fe2000f8e403f */
[----:B------:R-:W-:-:S02]  /*1cc0*/  CS2R R6, SRZ ;  /* 0x0000000000067805 */ /* 0x000fc4000001ff00 */
[----:B------:R-:W-:Y:S01]  /*1cd0*/  CS2R R8, SRZ ;  /* 0x0000000000087805 */ /* 0x000fe2000001ff00 */
[----:B------:R3:W-:Y:S01]  /*1ce0*/  STL [R1+0x5c], RZ ;  /* 0x00005cff01007387 */ /* 0x0007e20000100800 */
[----:B------:R-:W-:Y:S01]  /*1cf0*/  ULDC UR7, c[0x0][0x50c] ;  /* 0x0001430000077ab9 */ /* 0x000fe20000000800 */
[----:B------:R-:W-:Y:S01]  /*1d00*/  CS2R R10, SRZ ;  /* 0x00000000000a7805 */ /* 0x000fe2000001ff00 */
[----:B------:R-:W-:Y:S01]  /*1d10*/  UISETP.NE.AND UP0, UPT, UR7, 0x1, UPT ;  /* 0x000000010700788c */ /* 0x000fe2000bf05270 */
[----:B------:R3:W-:Y:S01]  /*1d20*/  STL [R1+0x58], RZ ;  /* 0x000058ff01007387 */ /* 0x0007e20000100800 */
[----:B------:R-:W-:Y:S01]  /*1d30*/  CS2R R12, SRZ ;  /* 0x00000000000c7805 */ /* 0x000fe2000001ff00 */
[----:B------:R-:W-:Y:S01]  /*1d40*/  QGMMA.64x128x32.F32.E4M3.E4M3 R88, gdesc[UR8], RZ, !UPT ;  /* 0x01e00000085879f3 */ /* 0x000fe2000c7008ff */
[----:B------:R-:W-:Y:S01]  /*1d50*/  USEL UR7, URZ, 0x1, UP0 ;  /* 0x000000013f077887 */ /* 0x000fe20008000000 */
[----:B------:R3:W-:Y:S01]  /*1d60*/  STL [R1+0x54], RZ ;  /* 0x000054ff01007387 */ /* 0x0007e20000100800 */
[----:B------:R-:W-:Y:S01]  /*1d70*/  UIADD3 UR8, UR8, 0x100, URZ ;  /* 0x0000010008087890 */ /* 0x000fe2000fffe03f */
[----:B------:R-:W-:Y:S01]  /*1d80*/  CS2R R14, SRZ ;  /* 0x00000000000e7805 */ /* 0x000fe2000001ff00 */
[----:B------:R-:W-:Y:S01]  /*1d90*/  UMOV UR9, 0xc0000010 ;  /* 0xc000001000097882 */ /* 0x000fe20000000000 */
[----:B------:R3:W-:Y:S01]  /*1da0*/  STL [R1+0x50], RZ ;  /* 0x000050ff01007387 */ /* 0x0007e20000100800 */
[----:B------:R-:W-:-:S02]  /*1db0*/  ISETP.NE.AND P0, PT, RZ, UR7, PT ;  /* 0x00000007ff007c0c */ /* 0x000fc4000bf05270 */
[----:B------:R-:W-:Y:S02]  /*1dc0*/  CS2R R16, SRZ ;  /* 0x0000000000107805 */ /* 0x000fe4000001ff00 */
[----:B------:R-:W-:Y:S01]  /*1dd0*/  CS2R R18, SRZ ;  /* 0x0000000000127805 */ /* 0x000fe2000001ff00 */
[----:B------:R3:W-:Y:S01]  /*1de0*/  STL [R1+0x4c], RZ ;  /* 0x00004cff01007387 */ /* 0x0007e20000100800 */
[----:B------:R-:W-:Y:S01]  /*1df0*/  CS2R R20, SRZ ;  /* 0x0000000000147805 */ /* 0x000fe2000001ff00 */
[----:B------:R-:W-:Y:S01]  /*1e00*/  QGMMA.64x128x32.F32.E4M3.E4M3 R24, gdesc[UR8], RZ, !UPT, gsb0 ;  /* 0x01e00000081879f3 */ /* 0x000fe2000c0008ff */
[----:B------:R-:W-:Y:S01]  /*1e10*/  CS2R R22, SRZ ;  /* 0x0000000000167805 */ /* 0x000fe2000001ff00 */
[----:B------:R3:W-:Y:S01]  /*1e20*/  STL [R1+0x48], RZ ;  /* 0x000048ff01007387 */ /* 0x0007e20000100800 */
[----:B------:R-:W-:Y:S02]  /*1e30*/  CS2R R152, SRZ ;  /* 0x0000000000987805 */ /* 0x000fe4000001ff00 */
        /* <DEDUP_REMOVED lines=47> */
[----:B------:R-:W-:Y:S01]  /*2130*/  CS2R R224, SRZ ;  /* 0x0000000000e07805 */ /* 0x000fe2000001ff00 */
[----:B------:R-:W-:Y:S02]  /*2140*/  IMAD.MOV.U32 R226, RZ, RZ, RZ ;  /* 0x000000ffffe27224 */ /* 0x000fe400078e00ff */
[----:B------:R3:W-:Y:S04]  /*2150*/  STL [R1+0x14], RZ ;  /* 0x000014ff01007387 */ /* 0x0007e80000100800 */
[----:B------:R3:W-:Y:S04]  /*2160*/  STL [R1+0x10], RZ ;  /* 0x000010ff01007387 */ /* 0x0007e80000100800 */
[----:B------:R3:W-:Y:S04]  /*2170*/  STL [R1+0xc], RZ ;  /* 0x00000cff01007387 */ /* 0x0007e80000100800 */
[----:B------:R3:W-:Y:S04]  /*2180*/  STL [R1+0x8], RZ ;  /* 0x000008ff01007387 */ /* 0x0007e80000100800 */
[----:B------:R3:W-:Y:S04]  /*2190*/  STL [R1+0x4], RZ ;  /* 0x000004ff01007387 */ /* 0x0007e80000100800 */
[----:B------:R3:W-:Y:S01]  /*21a0*/  STL [R1], RZ ;  /* 0x000000ff01007387 */ /* 0x0007e20000100800 */
[----:B------:R-:W-:Y:S05]  /*21b0*/  @!P0 BRA `(.L_x_18) ;  /* 0x0000000800808947 */ /* 0x000fea0003800000 */
[----:B------:R-:W-:Y:S02]  /*21c0*/  WARPGROUP.DEPBAR.LE gsb0, 0x0 ;  /* 0x00008000000079c5 */ /* 0x000fe40000010000 */
[----:B------:R-:W-:-:S01]  /*21d0*/  FADD R227, RZ, R58 ;  /* 0x0000003affe37221 */ /* 0x000fc20000000000 */
[----:B------:R-:W-:Y:S01]  /*21e0*/  FADD R226, RZ, R88 ;  /* 0x00000058ffe27221 */ /* 0x000fe20000000000 */
[----:B------:R-:W-:-:S01]  /*21f0*/  FADD R225, RZ, R89 ;  /* 0x00000059ffe17221 */ /* 0x000fc20000000000 */
[----:B------:R-:W-:Y:S01]  /*2200*/  FADD R224, RZ, R90 ;  /* 0x0000005affe07221 */ /* 0x000fe20000000000 */
[----:B------:R-:W-:-:S01]  /*2210*/  FADD R223, RZ, R91 ;  /* 0x0000005bffdf7221 */ /* 0x000fc20000000000 */
[----:B------:R0:W-:Y:S01]  /*2220*/  STL [R1], R227 ;  /* 0x000000e301007387 */ /* 0x0001e20000100800 */
[----:B------:R-:W-:-:S01]  /*2230*/  FADD R222, RZ, R92 ;  /* 0x0000005cffde7221 */ /* 0x000fc20000000000 */
[----:B------:R-:W-:Y:S01]  /*2240*/  FADD R221, RZ, R93 ;  /* 0x0000005dffdd7221 */ /* 0x000fe20000000000 */
[----:B------:R-:W-:-:S01]  /*2250*/  FADD R220, RZ, R94 ;  /* 0x0000005effdc7221 */ /* 0x000fc20000000000 */
[----:B------:R-:W-:Y:S01]  /*2260*/  FADD R219, RZ, R95 ;  /* 0x0000005fffdb7221 */ /* 0x000fe20000000000 */
[----:B------:R-:W-:-:S01]  /*2270*/  FADD R218, RZ, R96 ;  /* 0x00000060ffda7221 */ /* 0x000fc20000000000 */
[----:B------:R-:W-:Y:S01]  /*2280*/  FADD R217, RZ, R97 ;  /* 0x00000061ffd97221 */ /* 0x000fe20000000000 */
[----:B------:R-:W-:-:S01]  /*2290*/  FADD R216, RZ, R98 ;  /* 0x00000062ffd87221 */ /* 0x000fc20000000000 */
[----:B------:R-:W-:Y:S01]  /*22a0*/  FADD R215, RZ, R99 ;  /* 0x00000063ffd77221 */ /* 0x000fe20000000000 */
[----:B------:R-:W-:-:S01]  /*22b0*/  FADD R214, RZ, R100 ;  /* 0x00000064ffd67221 */ /* 0x000fc20000000000 */
[----:B0-----:R-:W-:Y:S01]  /*22c0*/  FADD R227, RZ, R59 ;  /* 0x0000003bffe37221 */ /* 0x001fe20000000000 */
[----:B------:R-:W-:-:S01]  /*22d0*/  FADD R213, RZ, R101 ;  /* 0x00000065ffd57221 */ /* 0x000fc20000000000 */
[----:B------:R-:W-:Y:S01]  /*22e0*/  FADD R212, RZ, R102 ;  /* 0x00000066ffd47221 */ /* 0x000fe20000000000 */
[----:B------:R-:W-:-:S01]  /*22f0*/  FADD R211, RZ, R103 ;  /* 0x00000067ffd37221 */ /* 0x000fc20000000000 */
[----:B------:R-:W-:Y:S01]  /*2300*/  FADD R210, RZ, R104 ;  /* 0x00000068ffd27221 */ /* 0x000fe20000000000 */
[----:B------:R0:W-:Y:S01]  /*2310*/  STL [R1+0x4], R227 ;  /* 0x000004e301007387 */ /* 0x0001e20000100800 */
        /* <DEDUP_REMOVED lines=93> */
[----:B------:R-:W-:Y:S01]  /*28f0*/  UMOV UR6, URZ ;  /* 0x0000003f00067c82 */ /* 0x000fe20008000000 */
[----:B0-----:R-:W-:-:S05]  /*2900*/  FADD R227, RZ, R66 ;  /* 0x00000042ffe37221 */ /* 0x001fca0000000000 */
[----:B------:R0:W-:Y:S02]  /*2910*/  STL [R1+0x20], R227 ;  /* 0x000020e301007387 */ /* 0x0001e40000100800 */
        /* <DEDUP_REMOVED lines=42> */
.L_x_18:
[----:B------:R-:W-:-:S04]  /*2bc0*/  UIADD3 UR18, UR5, 0x1, URZ ;  /* 0x0000000105127890 */ /* 0x000fc8000fffe03f */
[----:B------:R-:W-:-:S04]  /*2bd0*/  UISETP.NE.AND UP0, UPT, UR18, 0x5, UPT ;  /* 0x000000051200788c */ /* 0x000fc8000bf05270 */
[----:B------:R-:W-:Y:S02]  /*2be0*/  USEL UR8, URZ, 0x1, UP0 ;  /* 0x000000013f087887 */ /* 0x000fe40008000000 */
[----:B------:R-:W-:Y:S02]  /*2bf0*/  USEL UR18, UR18, URZ, UP0 ;  /* 0x0000003f12127287 */ /* 0x000fe40008000000 */
[----:B------:R-:W-:-:S06]  /*2c00*/  ULOP3.LUT UR8, UR4, UR8, URZ, 0x3c, !UPT ;  /* 0x0000000804087292 */ /* 0x000fcc000f8e3c3f */
[----:B0-----:R-:W-:Y:S01]  /*2c10*/  IMAD.U32 R227, RZ, RZ, UR8 ;  /* 0x00000008ffe37e24 */ /* 0x001fe2000f8e00ff */
[----:B------:R-:W-:-:S06]  /*2c20*/  UMOV UR8, 0x1 ;  /* 0x0000000100087882 */ /* 0x000fcc0000000000 */
.L_x_13:
[----:B------:R-:W-:-:S04]  /*2c30*/  UISETP.LT.AND UP0, UPT, UR12, 0x1, UPT ;  /* 0x000000010c00788c */ /* 0x000fc8000bf01270 */
[----:B------:R-:W-:-:S04]  /*2c40*/  USEL UR9, UR12, 0x1, UP0 ;  /* 0x000000010c097887 */ /* 0x000fc80008000000 */
[----:B------:R-:W-:-:S04]  /*2c50*/  UIADD3 UR9, UR12, -UR9, URZ ;  /* 0x800000090c097290 */ /* 0x000fc8000fffe03f */
[----:B------:R-:W-:-:S06]  /*2c60*/  UISETP.GE.AND UP0, UPT, UR9, 0x1, UPT ;  /* 0x000000010900788c */ /* 0x000fcc000bf06270 */
[----:B------:R-:W-:-:S13]  /*2c70*/  PLOP3.LUT P0, PT, PT, PT, UP0, 0x80, 0x0 ;  /* 0x000000000000781c */ /* 0x000fda0003f0f008 */
[----:B------:R-:W-:Y:S05]  /*2c80*/  @!P0 BRA `(.L_x_19) ;  /* 0x00000010007c8947 */ /* 0x000fea0003800000 */
[----:B------:R-:W-:Y:S01]  /*2c90*/  IMAD.U32 R228, RZ, RZ, UR9 ;  /* 0x00000009ffe47e24 */ /* 0x000fe2000f8e00ff */
[----:B------:R-:W-:Y:S01]  /*2ca0*/  UMOV UR19, UR5 ;  /* 0x0000000500137c82 */ /* 0x000fe20008000000 */
[----:B------:R-:W-:-:S05]  /*2cb0*/  ULDC UR24, c[0x0][0x50c] ;  /* 0x0001430000187ab9 */ /* 0x000fca0000000800 */
.L_x_27:
[----:B------:R-:W-:-:S06]  /*2cc0*/  UISETP.NE.AND UP0, UPT, UR23, 0x3, UPT ;  /* 0x000000031700788c */ /* 0x000fcc000bf05270 */
[----:B------:R-:W-:-:S13]  /*2cd0*/  PLOP3.LUT P1, PT, PT, PT, UP0, 0x80, 0x0 ;  /* 0x000000000000781c */ /* 0x000fda0003f2f008 */
[----:B01----:R-:W-:Y:S05]  /*2ce0*/  @!P1 BRA `(.L_x_20) ;  /* 0x0000000000049947 */ /* 0x003fea0003800000 */
[----:B------:R-:W-:Y:S01]  /*2cf0*/  BPT.TRAP 0x1 ;  /* 0x000000040000795c */ /* 0x000fe20000300000 */
.L_x_20:
[----:B------:R-:W0:Y:S01]  /*2d00*/  S2UR UR9, SR_CgaCtaId ;  /* 0x00000000000979c3 */ /* 0x000e220000008800 */
[----:B------:R-:W-:Y:S01]  /*2d10*/  UMOV UR14, 0x400 ;  /* 0x00000400000e7882 */ /* 0x000fe20000000000 */
[----:B------:R-:W-:Y:S01]  /*2d20*/  SHF.L.U32 R229, R227, 0x1f, RZ ;  /* 0x0000001fe3e57819 */ /* 0x000fe200000006ff */
[----:B0-----:R-:W-:-:S04]  /*2d30*/  ULEA UR14, UR9, UR14, 0x18 ;  /* 0x0000000e090e7291 */ /* 0x001fc8000f8ec03f */
[----:B------:R-:W-:-:S09]  /*2d40*/  ULEA UR9, UR18, UR14, 0x3 ;  /* 0x0000000e12097291 */ /* 0x000fd2000f8e183f */
[----:B------:R0:W1:Y:S01]  /*2d50*/  SYNCS.PHASECHK.TRANS64.TRYWAIT P0, [UR9], R229 ;  /* 0x000000e5ff0075a7 */ /* 0x0000620008000149 */
[----:B------:R-:W-:Y:S05]  /*2d60*/  @!P1 BRA `(.L_x_21) ;  /* 0x0000000000049947 */ /* 0x000fea0003800000 */
[----:B------:R-:W-:Y:S01]  /*2d70*/  BPT.TRAP 0x1 ;  /* 0x000000040000795c */ /* 0x000fe20000300000 */
.L_x_21:
[----:B-1----:R-:W-:Y:S05]  /*2d80*/  @P0 BRA `(.L_x_22) ;  /* 0x0000000000080947 */ /* 0x002fea0003800000 */
[----:B------:R-:W1:Y:S02]  /*2d90*/  SYNCS.PHASECHK.TRANS64.TRYWAIT P0, [UR9], R229 ;  /* 0x000000e5ff0075a7 */ /* 0x000e640008000149 */
[----:B-1----:R-:W-:Y:S05]  /*2da0*/  @!P0 BRA `(.L_x_23) ;  /* 0x000000d400008947 */ /* 0x002fea0003800000 */
.L_x_22:
[----:B------:R-:W-:Y:S01]  /*2db0*/  UIADD3 UR9, UR14, 0xa100, URZ ;  /* 0x0000a1000e097890 */ /* 0x000fe2000fffe03f */
[----:B------:R-:W-:Y:S01]  /*2dc0*/  WARPGROUP.ARRIVE ;  /* 0x00000000000079c5 */ /* 0x000fe20000000000 */
[----:B------:R-:W-:Y:S02]  /*2dd0*/  UISETP.NE.AND UP0, UPT, UR7, URZ, UPT ;  /* 0x0000003f0700728c */ /* 0x000fe4000bf05270 */
[----:B------:R-:W-:Y:S02]  /*2de0*/  USHF.R.U32.HI UR9, URZ, 0x4, UR9 ;  /* 0x000000043f097899 */ /* 0x000fe40008011609 */
[----:B------:R-:W-:Y:S02]  /*2df0*/  USEL UR8, UR8, URZ, !UP0 ;  /* 0x0000003f08087287 */ /* 0x000fe4000c000000 */
[----:B------:R-:W-:Y:S02]  /*2e00*/  ULOP3.LUT UR9, UR9, 0x3fff, URZ, 0xc0, !UPT ;  /* 0x00003fff09097892 */ /* 0x000fe4000f8ec03f */
[----:B------:R-:W-:-:S02]  /*2e10*/  ULOP3.LUT UR7, UR15, 0x10000, URZ, 0xfc, !UPT ;  /* 0x000100000f077892 */ /* 0x000fc4000f8efc3f */
[----:B------:R-:W-:Y:S02]  /*2e20*/  ULOP3.LUT UR9, UR9, 0x10000, URZ, 0xfc, !UPT ;  /* 0x0001000009097892 */ /* 0x000fe4000f8efc3f */
[----:B------:R-:W-:Y:S02]  /*2e30*/  UISETP.NE.U32.AND UP0, UPT, UR8, URZ, UPT ;  /* 0x0000003f0800728c */ /* 0x000fe4000bf05070 */
[----:B------:R-:W-:Y:S02]  /*2e40*/  ULEA UR8, UR18, UR7, 0x9 ;  /* 0x0000000712087291 */ /* 0x000fe4000f8e483f */
[----:B------:R-:W-:Y:S01]  /*2e50*/  ULEA UR10, UR18, UR9, 0x8 ;  /* 0x00000009120a7291 */ /* 0x000fe2000f8e403f */
[----:B------:R-:W-:Y:S02]  /*2e60*/  UMOV UR11, 0xc0000010 ;  /* 0xc0000010000b7882 */ /* 0x000fe40000000000 */
[----:B------:R-:W-:Y:S01]  /*2e70*/  UMOV UR9, 0xc0000010 ;  /* 0xc000001000097882 */ /* 0x000fe20000000000 */
[----:B------:R-:W-:-:S05]  /*2e80*/  UIADD3 UR6, UR6, 0x1, URZ ;  /* 0x0000000106067890 */ /* 0x000fca000fffe03f */
[----:B------:R-:W-:Y:S01]  /*2e90*/  QGMMA.64x128x32.F32.E4M3.E4M3 R88, gdesc[UR8], R88, UP0 ;  /* 0x01e00000085879f3 */ /* 0x000fe2000bf00858 */
[----:B------:R-:W-:Y:S01]  /*2ea0*/  UIADD3 UR8, UR8, 0x100, URZ ;  /* 0x0000010008087890 */ /* 0x000fe2000fffe03f */
[----:B------:R-:W-:-:S10]  /*2eb0*/  UMOV UR9, 0xc0000010 ;  /* 0xc000001000097882 */ /* 0x000fd40000000000 */
[----:B------:R-:W-:Y:S01]  /*2ec0*/  QGMMA.64x128x32.F32.E4M3.E4M3 R24, gdesc[UR8], R24, UP0, gsb0 ;  /* 0x01e00000081879f3 */ /* 0x000fe2000b800818 */
[----:B------:R-:W-:-:S04]  /*2ed0*/  UISETP.NE.AND UP0, UPT, UR6, UR24, UPT ;  /* 0x000000180600728c */ /* 0x000fc8000bf05270 */
[----:B------:R-:W-:-:S06]  /*2ee0*/  USEL UR7, URZ, 0x1, UP0 ;  /* 0x000000013f077887 */ /* 0x000fcc0008000000 */
[----:B------:R-:W-:Y:S01]  /*2ef0*/  ISETP.NE.AND P0, PT, RZ, UR7, PT ;  /* 0x00000007ff007c0c */ /* 0x000fe2000bf05270 */
[----:B------:R-:W-:-:S12]  /*2f00*/  WARPGROUP.DEPBAR.LE gsb0, 0x1 ;  /* 0x00008000000079c5 */ /* 0x000fd80000010100 */
[----:B------:R-:W-:Y:S05]  /*2f10*/  @!P0 BRA `(.L_x_24) ;  /* 0x0000000c00808947 */ /* 0x000fea0003800000 */
[----:B------:R-:W-:Y:S02]  /*2f20*/  WARPGROUP.DEPBAR.LE gsb0, 0x0 ;  /* 0x00008000000079c5 */ /* 0x000fe40000010000 */
[----:B------:R-:W-:-:S01]  /*2f30*/  FADD R226, R88, R226 ;  /* 0x000000e258e27221 */ /* 0x000fc20000000000 */
[----:B------:R-:W-:Y:S01]  /*2f40*/  FADD R225, R89, R225 ;  /* 0x000000e159e17221 */ /* 0x000fe20000000000 */
[----:B------:R1:W-:Y:S01]  /*2f50*/  STL [R1+0x88], R227 ;  /* 0x000088e301007387 */ /* 0x0003e20000100800 */
[----:B------:R-:W-:-:S01]  /*2f60*/  FADD R224, R90, R224 ;  /* 0x000000e05ae07221 */ /* 0x000fc20000000000 */
[----:B------:R-:W-:Y:S01]  /*2f70*/  FADD R223, R91, R223 ;  /* 0x000000df5bdf7221 */ /* 0x000fe20000000000 */
[----:B------:R-:W-:-:S01]  /*2f80*/  FADD R222, R92, R222 ;  /* 0x000000de5cde7221 */ /* 0x000fc20000000000 */
[----:B------:R-:W-:Y:S01]  /*2f90*/  FADD R221, R93, R221 ;  /* 0x000000dd5ddd7221 */ /* 0x000fe20000000000 */
[----:B-1----:R-:W4:Y:S04]  /*2fa0*/  LDL.LU R227, [R1+0x30] ;  /* 0x0000300001e37983 */ /* 0x002f280000300800 */
[----:B------:R1:W-:Y:S01]  /*2fb0*/  STL [R1+0x8c], R226 ;  /* 0x00008ce201007387 */ /* 0x0003e20000100800 */
[----:B------:R-:W-:-:S01]  /*2fc0*/  FADD R220, R94, R220 ;  /* 0x000000dc5edc7221 */ /* 0x000fc20000000000 */
[----:B------:R-:W-:-:S02]  /*2fd0*/  FADD R219, R95, R219 ;  /* 0x000000db5fdb7221 */ /* 0x000fc40000000000 */
[----:B-1----:R-:W2:Y:S04]  /*2fe0*/  LDL.LU R226, [R1+0x2c] ;  /* 0x00002c0001e27983 */ /* 0x002ea80000300800 */
[----:B------:R1:W-:Y:S01]  /*2ff0*/  STL [R1+0x90], R225 ;  /* 0x000090e101007387 */ /* 0x0003e20000100800 */
[----:B------:R-:W-:-:S03]  /*3000*/  FADD R218, R96, R218 ;  /* 0x000000da60da7221 */ /* 0x000fc60000000000 */
[----:B-1----:R-:W3:Y:S04]  /*3010*/  LDL.LU R225, [R1+0x28] ;  /* 0x0000280001e17983 */ /* 0x002ee80000300800 */
        /* <DEDUP_REMOVED lines=9> */
[----:B------:R1:W-:Y:S04]  /*30b0*/  STL [R1+0xa0], R221 ;  /* 0x0000a0dd01007387 */ /* 0x0003e80000100800 */
        /* <DEDUP_REMOVED lines=12> */
[----:B-1----:R-:W3:Y:S01]  /*3180*/  LDL.LU R215, [R1] ;  /* 0x0000000001d77983 */ /* 0x002ee20000300800 */
[----:B------:R-:W-:-:S01]  /*3190*/  FADD R214, R100, R214 ;  /* 0x000000d664d67221 */ /* 0x000fc20000000000 */
[----:B------:R-:W-:Y:S01]  /*31a0*/  FADD R213, R101, R213 ;  /* 0x000000d565d57221 */ /* 0x000fe20000000000 */
[----:B------:R-:W-:-:S01]  /*31b0*/  FADD R212, R102, R212 ;  /* 0x000000d466d47221 */ /* 0x000fc20000000000 */
[----:B------:R-:W-:Y:S01]  /*31c0*/  FADD R211, R103, R211 ;  /* 0x000000d367d37221 */ /* 0x000fe20000000000 */
[----:B------:R-:W-:-:S01]  /*31d0*/  FADD R210, R104, R210 ;  /* 0x000000d268d27221 */ /* 0x000fc20000000000 */
[----:B------:R-:W-:Y:S01]  /*31e0*/  STL [R1+0xbc], R214 ;  /* 0x0000bcd601007387 */ /* 0x000fe20000100800 */
        /* <DEDUP_REMOVED lines=11> */
[----:B------:R1:W-:Y:S01]  /*32a0*/  STL [R1+0xc8], R211 ;  /* 0x0000c8d301007387 */ /* 0x0003e20000100800 */
[----:B------:R-:W-:-:S01]  /*32b0*/  FADD R200, R114, R200 ;  /* 0x000000c872c87221 */ /* 0x000fc20000000000 */
[----:B------:R-:W-:Y:S01]  /*32c0*/  FADD R199, R115, R199 ;  /* 0x000000c773c77221 */ /* 0x000fe20000000000 */
        /* <DEDUP_REMOVED lines=69> */
[----:B-----5:R-:W-:Y:S01]  /*3720*/  FADD R0, R57, R0 ;  /* 0x0000000039007221 */ /* 0x020fe20000000000 */
[----:B----4-:R-:W-:-:S01]  /*3730*/  FADD R227, R70, R227 ;  /* 0x000000e346e37221 */ /* 0x010fc20000000000 */
[----:B--2---:R-:W-:Y:S01]  /*3740*/  FADD R226, R69, R226 ;  /* 0x000000e245e27221 */ /* 0x004fe20000000000 */
[----:B---3--:R-:W-:-:S01]  /*3750*/  FADD R225, R68, R225 ;  /* 0x000000e144e17221 */ /* 0x008fc20000000000 */
        /* <DEDUP_REMOVED lines=9> */
[----:B------:R-:W-:-:S05]  /*37f0*/  FADD R215, R58, R215 ;  /* 0x000000d73ad77221 */ /* 0x000fca0000000000 */
[----:B------:R2:W-:Y:S04]  /*3800*/  STL [R1], R215 ;  /* 0x000000d701007387 */ /* 0x0005e80000100800 */
[----:B------:R3:W-:Y:S04]  /*3810*/  STL [R1+0x4], R216 ;  /* 0x000004d801007387 */ /* 0x0007e80000100800 */
        /* <DEDUP_REMOVED lines=8> */
[----:B-1----:R-:W4:Y:S04]  /*38a0*/  LDL.LU R211, [R1+0x34] ;  /* 0x0000340001d37983 */ /* 0x002f280000300800 */
[----:B------:R1:W-:Y:S04]  /*38b0*/  STL [R1+0x28], R225 ;  /* 0x000028e101007387 */ /* 0x0003e80000100800 */
[----:B------:R-:W4:Y:S04]  /*38c0*/  LDL.LU R212, [R1+0x38] ;  /* 0x0000380001d47983 */ /* 0x000f280000300800 */
[----:B------:R1:W-:Y:S04]  /*38d0*/  STL [R1+0x2c], R226 ;  /* 0x00002ce201007387 */ /* 0x0003e80000100800 */
[----:B------:R-:W4:Y:S04]  /*38e0*/  LDL.LU R213, [R1+0x3c] ;  /* 0x00003c0001d57983 */ /* 0x000f280000300800 */
[----:B------:R1:W-:Y:S04]  /*38f0*/  STL [R1+0x30], R227 ;  /* 0x000030e301007387 */ /* 0x0003e80000100800 */
[----:B------:R-:W4:Y:S04]  /*3900*/  LDL.LU R214, [R1+0x40] ;  /* 0x0000400001d67983 */ /* 0x000f280000300800 */
[----:B--2---:R-:W2:Y:S04]  /*3910*/  LDL.LU R215, [R1+0x44] ;  /* 0x0000440001d77983 */ /* 0x004ea80000300800 */
[----:B---3--:R-:W3:Y:S04]  /*3920*/  LDL.LU R216, [R1+0x48] ;  /* 0x0000480001d87983 */ /* 0x008ee80000300800 */
[----:B----4-:R-:W4:Y:S04]  /*3930*/  LDL.LU R217, [R1+0x4c] ;  /* 0x00004c0001d97983 */ /* 0x010f280000300800 */
[----:B0-----:R-:W4:Y:S04]  /*3940*/  LDL.LU R218, [R1+0x50] ;  /* 0x0000500001da7983 */ /* 0x001f280000300800 */
[----:B------:R-:W4:Y:S04]  /*3950*/  LDL.LU R219, [R1+0x54] ;  /* 0x0000540001db7983 */ /* 0x000f280000300800 */
[----:B------:R-:W4:Y:S04]  /*3960*/  LDL.LU R220, [R1+0x58] ;  /* 0x0000580001dc7983 */ /* 0x000f280000300800 */
[----:B------:R-:W4:Y:S04]  /*3970*/  LDL.LU R221, [R1+0x5c] ;  /* 0x00005c0001dd7983 */ /* 0x000f280000300800 */
[----:B------:R-:W4:Y:S04]  /*3980*/  LDL.LU R222, [R1+0x60] ;  /* 0x0000600001de7983 */ /* 0x000f280000300800 */
[----:B------:R-:W4:Y:S04]  /*3990*/  LDL.LU R223, [R1+0x64] ;  /* 0x0000640001df7983 */ /* 0x000f280000300800 */
[----:B------:R-:W4:Y:S04]  /*39a0*/  LDL.LU R224, [R1+0x68] ;  /* 0x0000680001e07983 */ /* 0x000f280000300800 */
[----:B-1----:R-:W4:Y:S04]  /*39b0*/  LDL.LU R225, [R1+0x6c] ;  /* 0x00006c0001e17983 */ /* 0x002f280000300800 */
[----:B------:R-:W4:Y:S04]  /*39c0*/  LDL.LU R226, [R1+0x70] ;  /* 0x0000700001e27983 */ /* 0x000f280000300800 */
[----:B------:R-:W4:Y:S01]  /*39d0*/  LDL.LU R227, [R1+0x74] ;  /* 0x0000740001e37983 */ /* 0x000f220000300800 */
[----:B------:R-:W-:-:S05]  /*39e0*/  FADD R211, R71, R211 ;  /* 0x000000d347d37221 */ /* 0x000fca0000000000 */
[----:B------:R0:W-:Y:S01]  /*39f0*/  STL [R1+0x34], R211 ;  /* 0x000034d301007387 */ /* 0x0001e20000100800 */
[----:B------:R-:W-:-:S03]  /*3a00*/  FADD R212, R72, R212 ;  /* 0x000000d448d47221 */ /* 0x000fc60000000000 */
[----:B0-----:R1:W5:Y:S01]  /*3a10*/  LDL.LU R211, [R1+0xc8] ;  /* 0x0000c80001d37983 */ /* 0x0013620000300800 */
[----:B------:R-:W-:-:S03]  /*3a20*/  FADD R213, R73, R213 ;  /* 0x000000d549d57221 */ /* 0x000fc60000000000 */
[----:B------:R0:W-:Y:S01]  /*3a30*/  STL [R1+0x38], R212 ;  /* 0x000038d401007387 */ /* 0x0001e20000100800 */
[----:B------:R-:W-:-:S01]  /*3a40*/  FADD R214, R74, R214 ;  /* 0x000000d64ad67221 */ /* 0x000fc20000000000 */
[----:B--2---:R-:W-:Y:S02]  /*3a50*/  FADD R215, R75, R215 ;  /* 0x000000d74bd77221 */ /* 0x004fe40000000000 */
[----:B0-----:R1:W5:Y:S01]  /*3a60*/  LDL.LU R212, [R1+0xc4] ;  /* 0x0000c40001d47983 */ /* 0x0013620000300800 */
[----:B---3--:R-:W-:-:S03]  /*3a70*/  FADD R216, R76, R216 ;  /* 0x000000d84cd87221 */ /* 0x008fc60000000000 */
[----:B------:R0:W-:Y:S01]  /*3a80*/  STL [R1+0x3c], R213 ;  /* 0x00003cd501007387 */ /* 0x0001e20000100800 */
[----:B----4-:R-:W-:-:S03]  /*3a90*/  FADD R217, R77, R217 ;  /* 0x000000d94dd97221 */ /* 0x010fc60000000000 */
[----:B0-----:R1:W5:Y:S01]  /*3aa0*/  LDL.LU R213, [R1+0xc0] ;  /* 0x0000c00001d57983 */ /* 0x0013620000300800 */
[----:B------:R-:W-:-:S03]  /*3ab0*/  FADD R218, R78, R218 ;  /* 0x000000da4eda7221 */ /* 0x000fc60000000000 */
[----:B------:R0:W-:Y:S01]  /*3ac0*/  STL [R1+0x40], R214 ;  /* 0x000040d601007387 */ /* 0x0001e20000100800 */
[----:B------:R-:W-:-:S01]  /*3ad0*/  FADD R219, R79, R219 ;  /* 0x000000db4fdb7221 */ /* 0x000fc20000000000 */
[----:B------:R-:W-:Y:S02]  /*3ae0*/  FADD R220, R80, R220 ;  /* 0x000000dc50dc7221 */ /* 0x000fe40000000000 */
[----:B0-----:R1:W5:Y:S04]  /*3af0*/  LDL.LU R214, [R1+0xbc] ;  /* 0x0000bc0001d67983 */ /* 0x0013680000300800 */
[----:B------:R0:W-:Y:S01]  /*3b00*/  STL [R1+0x44], R215 ;  /* 0x000044d701007387 */ /* 0x0001e20000100800 */
[----:B------:R-:W-:-:S01]  /*3b10*/  FADD R221, R81, R221 ;  /* 0x000000dd51dd7221 */ /* 0x000fc20000000000 */
[----:B------:R-:W-:-:S02]  /*3b20*/  FADD R222, R82, R222 ;  /* 0x000000de52de7221 */ /* 0x000fc40000000000 */
[----:B0-----:R1:W5:Y:S04]  /*3b30*/  LDL.LU R215, [R1+0xb8] ;  /* 0x0000b80001d77983 */ /* 0x0013680000300800 */
[----:B------:R0:W-:Y:S01]  /*3b40*/  STL [R1+0x48], R216 ;  /* 0x000048d801007387 */ /* 0x0001e20000100800 */
[----:B------:R-:W-:-:S03]  /*3b50*/  FADD R223, R83, R223 ;  /* 0x000000df53df7221 */ /* 0x000fc60000000000 */
        /* <DEDUP_REMOVED lines=13> */
[----:B------:R0:W-:Y:S04]  /*3c30*/  STL [R1+0x5c], R221 ;  /* 0x00005cdd01007387 */ /* 0x0001e80000100800 */
        /* <DEDUP_REMOVED lines=12> */
[----:B0-----:R1:W5:Y:S01]  /*3d00*/  LDL.LU R227, [R1+0x88] ;  /* 0x0000880001e37983 */ /* 0x0013620000300800 */
[----:B------:R-:W-:-:S05]  /*3d10*/  UMOV UR6, URZ ;  /* 0x0000003f00067c82 */ /* 0x000fca0008000000 */
.L_x_24:
[----:B------:R-:W-:Y:S05]  /*3d20*/  @!P1 BRA `(.L_x_25) ;  /* 0x0000000000049947 */ /* 0x000fea0003800000 */
[----:B------:R-:W-:Y:S01]  /*3d30*/  BPT.TRAP 0x1 ;  /* 0x000000040000795c */ /* 0x000fe20000300000 */
.L_x_25:
[----:B------:R-:W-:Y:S02]  /*3d40*/  UISETP.GT.U32.AND UP0, UPT, UR13, 0x1, UPT ;  /* 0x000000010d00788c */ /* 0x000fe4000bf04070 */
[----:B------:R-:W-:-:S04]  /*3d50*/  ULEA UR8, UR19, UR14, 0x3 ;  /* 0x0000000e13087291 */ /* 0x000fc8000f8e183f */
[----:B------:R-:W-:Y:S01]  /*3d60*/  UIADD3 UR8, UR8, 0x28, URZ ;  /* 0x0000002808087890 */ /* 0x000fe2000fffe03f */
[----:B------:R-:W-:-:S03]  /*3d70*/  PLOP3.LUT P0, PT, PT, PT, UP0, 0x80, 0x0 ;  /* 0x000000000000781c */ /* 0x000fc60003f0f008 */
[----:B------:R-:W-:-:S09]  /*3d80*/  UPRMT UR8, URZ, 0x654, UR8 ;  /* 0x000006543f087896 */ /* 0x000fd20008000008 */
[----:B------:R-:W-:Y:S01]  /*3d90*/  SYNCS.ARRIVE.TRANS64.RED.A1T0 RZ, [UR8], RZ ;  /* 0x000000ffffff79a7 */ /* 0x000fe20008100408 */
[----:B------:R-:W-:Y:S05]  /*3da0*/  @P0 BRA `(.L_x_26) ;  /* 0x0000000000040947 */ /* 0x000fea0003800000 */
[----:B------:R-:W-:Y:S01]  /*3db0*/  BPT.TRAP 0x1 ;  /* 0x000000040000795c */ /* 0x000fe20000300000 */
.L_x_26:
[----:B------:R-:W-:Y:S01]  /*3dc0*/  UIADD3 UR18, UR18, 0x1, URZ ;  /* 0x0000000112127890 */ /* 0x000fe2000fffe03f */
[C---:B------:R-:W-:Y:S01]  /*3dd0*/  ISETP.GT.AND P0, PT, R228.reuse, 0x1, PT ;  /* 0x00000001e400780c */ /* 0x040fe20003f04270 */
[----:B------:R-:W-:Y:S01]  /*3de0*/  UIADD3 UR19, UR19, 0x1, URZ ;  /* 0x0000000113137890 */ /* 0x000fe2000fffe03f */
[----:B------:R-:W-:Y:S01]  /*3df0*/  VIADD R228, R228, 0xffffffff ;  /* 0xffffffffe4e47836 */ /* 0x000fe20000000000 */
[----:B------:R-:W-:Y:S02]  /*3e00*/  UISETP.NE.AND UP0, UPT, UR18, 0x5, UPT ;  /* 0x000000051200788c */ /* 0x000fe4000bf05270 */
[----:B------:R-:W-:Y:S02]  /*3e10*/  UISETP.NE.AND UP1, UPT, UR19, 0x5, UPT ;  /* 0x000000051300788c */ /* 0x000fe4000bf25270 */
[----:B------:R-:W-:Y:S02]  /*3e20*/  USEL UR8, URZ, 0x1, UP0 ;  /* 0x000000013f087887 */ /* 0x000fe40008000000 */
[----:B------:R-:W-:-:S02]  /*3e30*/  USEL UR18, UR18, URZ, UP0 ;  /* 0x0000003f12127287 */ /* 0x000fc40008000000 */
[----:B------:R-:W-:Y:S02]  /*3e40*/  USEL UR19, UR19, URZ, UP1 ;  /* 0x0000003f13137287 */ /* 0x000fe40008800000 */
[----:B-----5:R-:W-:Y:S01]  /*3e50*/  LOP3.LUT R227, R227, UR8, RZ, 0x3c, !PT ;  /* 0x00000008e3e37c12 */ /* 0x020fe2000f8e3cff */
[----:B------:R-:W-:Y:S01]  /*3e60*/  UMOV UR8, 0x1 ;  /* 0x0000000100087882 */ /* 0x000fe20000000000 */
[----:B------:R-:W-:Y:S08]  /*3e70*/  @P0 BRA `(.L_x_27) ;  /* 0xffffffec00900947 */ /* 0x000ff0000383ffff */
.L_x_19:
[----:B------:R-:W-:-:S04]  /*3e80*/  UISETP.NE.AND UP0, UPT, UR6, URZ, UPT ;  /* 0x0000003f0600728c */ /* 0x000fc8000bf05270 */
[----:B------:R-:W-:-:S06]  /*3e90*/  USEL UR6, URZ, 0x1, !UP0 ;  /* 0x000000013f067887 */ /* 0x000fcc000c000000 */
[----:B------:R-:W-:-:S13]  /*3ea0*/  ISETP.NE.AND P0, PT, RZ, UR6, PT ;  /* 0x00000006ff007c0c */ /* 0x000fda000bf05270 */
[----:B------:R-:W-:Y:S05]  /*3eb0*/  @!P0 BRA `(.L_x_28) ;  /* 0x0000000c00dc8947 */ /* 0x000fea0003800000 */
[----:B------:R-:W4:Y:S04]  /*3ec0*/  LDL.LU R227, [R1+0x74] ;  /* 0x0000740001e37983 */ /* 0x000f280000300800 */
[----:B----4-:R4:W-:Y:S04]  /*3ed0*/  STL [R1+0x88], R227 ;  /* 0x000088e301007387 */ /* 0x0109e80000100800 */
[----:B----4-:R-:W4:Y:S04]  /*3ee0*/  LDL.LU R227, [R1+0x70] ;  /* 0x0000700001e37983 */ /* 0x010f280000300800 */
        /* <DEDUP_REMOVED lines=55> */
[----:B----4-:R-:W4:Y:S01]  /*4260*/  LDL.LU R227, [R1] ;  /* 0x0000000001e37983 */ /* 0x010f220000300800 */
[----:B------:R-:W-:-:S02]  /*4270*/  WARPGROUP.DEPBAR.LE gsb0, 0x0 ;  /* 0x00008000000079c5 */ /* 0x000fc40000010000 */
[----:B------:R-:W-:Y:S01]  /*4280*/  FADD R226, R88, R226 ;  /* 0x000000e258e27221 */ /* 0x000fe20000000000 */
        /* <DEDUP_REMOVED lines=97> */
[----:B----4-:R-:W-:-:S05]  /*48a0*/  FADD R227, R58, R227 ;  /* 0x000000e33ae37221 */ /* 0x010fca0000000000 */
[----:B------:R4:W-:Y:S04]  /*48b0*/  STL [R1], R227 ;  /* 0x000000e301007387 */ /* 0x0009e80000100800 */
[----:B----4-:R-:W4:Y:S02]  /*48c0*/  LDL.LU R227, [R1+0xf8] ;  /* 0x0000f80001e37983 */ /* 0x010f240000300800 */
[----:B----4-:R-:W-:-:S05]  /*48d0*/  FADD R227, R59, R227 ;  /* 0x000000e33be37221 */ /* 0x010fca0000000000 */
[----:B------:R4:W-:Y:S04]  /*48e0*/  STL [R1+0x4], R227 ;  /* 0x000004e301007387 */ /* 0x0009e80000100800 */
        /* <DEDUP_REMOVED lines=83> */
[----:B------:R4:W-:Y:S02]  /*4e20*/  STL [R1+0x74], R227 ;  /* 0x000074e301007387 */ /* 0x0009e40000100800 */
.L_x_28:
[----:B------:R-:W-:Y:S02]  /*4e30*/  WARPGROUP.DEPBAR.LE gsb0, 0x0 ;  /* 0x00008000000079c5 */ /* 0x000fe40000010000 */
[----:B------:R-:W5:Y:S02]  /*4e40*/  LDC R24, c[0x0][0x28c] ;  /* 0x0000a300ff187b82 */ /* 0x000f640000000800 */
[----:B-----5:R-:W-:-:S13]  /*4e50*/  ISETP.GE.AND P0, PT, R24, 0x1, PT ;  /* 0x000000011800780c */ /* 0x020fda0003f06270 */
[----:B------:R-:W-:Y:S05]  /*4e60*/  @!P0 BRA `(.L_x_29) ;  /* 0x0000000000488947 */ /* 0x000fea0003800000 */
[----:B------:R-:W-:-:S06]  /*4e70*/  UISETP.NE.AND UP0, UPT, UR23, 0x3, UPT ;  /* 0x000000031700788c */ /* 0x000fcc000bf05270 */
[----:B------:R-:W-:-:S13]  /*4e80*/  PLOP3.LUT P0, PT, PT, PT, UP0, 0x80, 0x0 ;  /* 0x000000000000781c */ /* 0x000fda0003f0f008 */
[----:B------:R-:W-:Y:S05]  /*4e90*/  @!P0 BRA `(.L_x_30) ;  /* 0x0000000000048947 */ /* 0x000fea0003800000 */
[----:B------:R-:W-:Y:S01]  /*4ea0*/  BPT.TRAP 0x1 ;  /* 0x000000040000795c */ /* 0x000fe20000300000 */
.L_x_30:
[----:B------:R-:W-:-:S04]  /*4eb0*/  UISETP.LT.AND UP0, UPT, UR12, 0x1, UPT ;  /* 0x000000010c00788c */ /* 0x000fc8000bf01270 */
[----:B------:R-:W-:Y:S02]  /*4ec0*/  USEL UR8, UR12, 0x1, UP0 ;  /* 0x000000010c087887 */ /* 0x000fe40008000000 */
[----:B------:R-:W-:Y:S02]  /*4ed0*/  UISETP.GT.U32.AND UP0, UPT, UR13, 0x1, UPT ;  /* 0x000000010d00788c */ /* 0x000fe4000bf04070 */
[----:B------:R-:W-:-:S04]  /*4ee0*/  UIADD3 UR8, UR5, UR12, -UR8 ;  /* 0x0000000c05087290 */ /* 0x000fc8000fffe808 */
[----:B------:R-:W-:Y:S01]  /*4ef0*/  UIMAD.WIDE.U32 UR6, UR8, -0x33333333, URZ ;  /* 0xcccccccd080678a5 */ /* 0x000fe2000f8e003f */
[----:B------:R-:W-:-:S03]  /*4f00*/  PLOP3.LUT P0, PT, PT, PT, UP0, 0x80, 0x0 ;  /* 0x000000000000781c */ /* 0x000fc60003f0f008 */
[----:B------:R-:W-:-:S04]  /*4f10*/  USHF.R.U32.HI UR6, URZ, 0x2, UR7 ;  /* 0x000000023f067899 */ /* 0x000fc80008011607 */
[----:B------:R-:W-:-:S04]  /*4f20*/  UIMAD UR8, UR6, -0x5, UR8 ;  /* 0xfffffffb060878a4 */ /* 0x000fc8000f8e0208 */
[----:B------:R-:W-:-:S04]  /*4f30*/  ULEA UR8, UR8, UR14, 0x3 ;  /* 0x0000000e08087291 */ /* 0x000fc8000f8e183f */
[----:B------:R-:W-:-:S04]  /*4f40*/  UIADD3 UR8, UR8, 0x28, URZ ;  /* 0x0000002808087890 */ /* 0x000fc8000fffe03f */
[----:B------:R-:W-:-:S09]  /*4f50*/  UPRMT UR8, URZ, 0x654, UR8 ;  /* 0x000006543f087896 */ /* 0x000fd20008000008 */
[----:B------:R-:W-:Y:S01]  /*4f60*/  SYNCS.ARRIVE.TRANS64.RED.A1T0 RZ, [UR8], RZ ;  /* 0x000000ffffff79a7 */ /* 0x000fe20008100408 */
[----:B------:R-:W-:Y:S05]  /*4f70*/  @P0 BRA `(.L_x_29) ;  /* 0x0000000000040947 */ /* 0x000fea0003800000 */
[----:B------:R-:W-:Y:S01]  /*4f80*/  BPT.TRAP 0x1 ;  /* 0x000000040000795c */ /* 0x000fe20000300000 */
.L_x_29:
[----:B------:R0:W-:Y:S01]  /*4f90*/  STL [R1+0x8c], R2 ;  /* 0x00008c0201007387 */ /* 0x0001e20000100800 */
[----:B------:R-:W1:Y:S01]  /*4fa0*/  LDC R29, c[0x0][0x288] ;  /* 0x0000a200ff1d7b82 */ /* 0x000e620000000800 */
[----:B------:R-:W-:Y:S02]  /*4fb0*/  UIADD3 UR9, UR12, UR5, URZ ;  /* 0x000000050c097290 */ /* 0x000fe4000fffe03f */
[----:B------:R-:W-:Y:S01]  /*4fc0*/  USHF.R.S32.HI UR10, URZ, 0x1f, UR22 ;  /* 0x0000001f3f0a7899 */ /* 0x000fe20008011416 */
[----:B------:R-:W-:Y:S01]  /*4fd0*/  ULDC.64 UR6, c[0x0][0x5d0] ;  /* 0x0001740000067ab9 */ /* 0x000fe20000000a00 */
[----:B------:R-:W-:Y:S01]  /*4fe0*/  ULDC UR11, c[0x0][0x284] ;  /* 0x0000a100000b7ab9 */ /* 0x000fe20000000800 */
[----:B0-----:R-:W2:Y:S04]  /*4ff0*/  LDL.LU R2, [R1+0x80] ;  /* 0x0000800001027983 */ /* 0x001ea80000300800 */
[----:B------:R0:W-:Y:S04]  /*5000*/  STL [R1+0x88], R0 ;  /* 0x0000880001007387 */ /* 0x0001e80000100800 */
[----:B----4-:R-:W4:Y:S01]  /*5010*/  LDL.LU R227, [R1+0x84] ;  /* 0x0000840001e37983 */ /* 0x010f220000300800 */
[----:B0-----:R-:W0:Y:S02]  /*5020*/  S2R R0, SR_TID.X ;  /* 0x0000000000007919 */ /* 0x001e240000002100 */
[----:B0-----:R-:W-:-:S02]  /*5030*/  SHF.R.U32.HI R24, RZ, 0x2, R0 ;  /* 0x00000002ff187819 */ /* 0x001fc40000011600 */
[----:B------:R-:W-:Y:S02]  /*5040*/  LOP3.LUT R26, R0, 0x60, RZ, 0xc0, !PT ;  /* 0x00000060001a7812 */ /* 0x000fe400078ec0ff */
[----:B------:R-:W-:Y:S02]  /*5050*/  SHF.R.U32.HI R27, RZ, 0x7, R0 ;  /* 0x00000007ff1b7819 */ /* 0x000fe40000011600 */
[----:B------:R-:W-:Y:S02]  /*5060*/  LOP3.LUT R25, R24, 0x7, RZ, 0xc0, !PT ;  /* 0x0000000718197812 */ /* 0x000fe400078ec0ff */
[----:B------:R-:W-:Y:S02]  /*5070*/  SHF.R.U32.HI R28, RZ, 0x1, R26 ;  /* 0x00000001ff1c7819 */ /* 0x000fe4000001161a */
[----:B------:R-:W-:Y:S02]  /*5080*/  LOP3.LUT R24, R27, 0x1, RZ, 0xc0, !PT ;  /* 0x000000011b187812 */ /* 0x000fe400078ec0ff */
[----:B------:R-:W-:Y:S01]  /*5090*/  IADD3 R27, RZ, -R28, -R25 ;  /* 0x8000001cff1b7210 */ /* 0x000fe20007ffe819 */
[----:B------:R-:W-:-:S02]  /*50a0*/  IMAD.SHL.U32 R32, R0, 0x2, RZ ;  /* 0x0000000200207824 */ /* 0x000fc400078e00ff */
[C---:B------:R-:W-:Y:S02]  /*50b0*/  IMAD.SHL.U32 R26, R24.reuse, 0x40, RZ ;  /* 0x00000040181a7824 */ /* 0x040fe400078e00ff */
[----:B------:R-:W-:Y:S01]  /*50c0*/  IMAD R42, R24, -0x40, R27 ;  /* 0xffffffc0182a7824 */ /* 0x000fe200078e021b */
[----:B------:R-:W-:Y:S01]  /*50d0*/  LOP3.LUT R24, R0, 0x3, RZ, 0xc0, !PT ;  /* 0x0000000300187812 */ /* 0x000fe200078ec0ff */
[----:B--2---:R-:W-:Y:S02]  /*50e0*/  IMAD.SHL.U32 R41, R2, 0x80, RZ ;  /* 0x0000008002297824 */ /* 0x004fe400078e00ff */
[----:B------:R0:W5:Y:S04]  /*50f0*/  LDL.LU R2, [R1+0x8c] ;  /* 0x00008c0001027983 */ /* 0x0001680000300800 */
[----:B------:R0:W5:Y:S01]  /*5100*/  LDL.LU R0, [R1+0x88] ;  /* 0x0000880001007983 */ /* 0x0001620000300800 */
[----:B------:R-:W-:Y:S01]  /*5110*/  LOP3.LUT R43, R26, 0x40, R25, 0xe2, !PT ;  /* 0x000000401a2b7812 */ /* 0x000fe200078ee219 */
[----:B----4-:R-:W-:Y:S01]  /*5120*/  IMAD.SHL.U32 R25, R227, 0x100, RZ ;  /* 0x00000100e3197824 */ /* 0x010fe200078e00ff */
[----:B------:R-:W-:Y:S01]  /*5130*/  UISETP.GT.U32.AND UP0, UPT, UR9, 0x4, UPT ;  /* 0x000000040900788c */ /* 0x000fe2000bf04070 */
[C---:B-1----:R-:W-:Y:S01]  /*5140*/  ISETP.GE.AND P0, PT, R41.reuse, R29, PT ;  /* 0x0000001d2900720c */ /* 0x042fe20003f06270 */
[----:B------:R-:W-:Y:S01]  /*5150*/  UIMAD UR5, UR10, UR6, URZ ;  /* 0x000000060a0572a4 */ /* 0x000fe2000f8e023f */
[----:B------:R-:W-:Y:S01]  /*5160*/  LOP3.LUT R32, R41, 0x6, R32, 0xf8, !PT ;  /* 0x0000000629207812 */ /* 0x000fe200078ef820 */
[----:B------:R-:W-:Y:S01]  /*5170*/  UISETP.LT.U32.AND UP0, UPT, UR12, 0x5, UP0 ;  /* 0x000000050c00788c */ /* 0x000fe20008701070 */
[----:B------:R-:W-:Y:S01]  /*5180*/  ISETP.GE.OR P0, PT, R25, UR11, P0 ;  /* 0x0000000b19007c0c */ /* 0x000fe20008706670 */
[----:B------:R-:W-:Y:S01]  /*5190*/  UISETP.GE.U32.AND UP1, UPT, UR12, 0x5, UPT ;  /* 0x000000050c00788c */ /* 0x000fe2000bf26070 */
[----:B------:R-:W-:Y:S01]  /*51a0*/  IMAD.U32 R27, RZ, RZ, UR6 ;  /* 0x00000006ff1b7e24 */ /* 0x000fe2000f8e00ff */
[----:B------:R-:W-:Y:S01]  /*51b0*/  UIMAD UR8, UR22, UR7, UR5 ;  /* 0x00000007160872a4 */ /* 0x000fe2000f8e0205 */
[----:B------:R-:W-:Y:S01]  /*51c0*/  SHF.R.S32.HI R33, RZ, 0x1f, R32 ;  /* 0x0000001fff217819 */ /* 0x000fe20000011420 */
[----:B------:R-:W-:-:S02]  /*51d0*/  UIMAD.WIDE.U32 UR6, UR9, -0x33333333, URZ ;  /* 0xcccccccd090678a5 */ /* 0x000fc4000f8e003f */
[----:B------:R-:W-:Y:S02]  /*51e0*/  USEL UR5, URZ, 0x1, !UP0 ;  /* 0x000000013f057887 */ /* 0x000fe4000c000000 */
[----:B------:R-:W-:Y:S01]  /*51f0*/  USHF.R.U32.HI UR6, URZ, 0x2, UR7 ;  /* 0x000000023f067899 */ /* 0x000fe20008011607 */
[----:B------:R-:W-:Y:S01]  /*5200*/  IMAD.WIDE.U32 R26, R27, UR22, R32 ;  /* 0x000000161b1a7c25 */ /* 0x000fe2000f8e0020 */
[----:B------:R-:W-:Y:S01]  /*5210*/  ULOP3.LUT UR4, UR4, UR5, URZ, 0x3c, !UPT ;  /* 0x0000000504047292 */ /* 0x000fe2000f8e3c3f */
[----:B------:R-:W-:Y:S02]  /*5220*/  IADD3 R42, -R25, UR11, R42 ;  /* 0x0000000b192a7c10 */ /* 0x000fe4000fffe12a */
[----:B------:R-:W-:Y:S01]  /*5230*/  IMAD.WIDE R38, R227, 0x100, RZ ;  /* 0x00000100e3267825 */ /* 0x000fe200078e02ff */
[----:B------:R-:W-:Y:S02]  /*5240*/  UIMAD UR5, UR6, -0x5, UR9 ;  /* 0xfffffffb060578a4 */ /* 0x000fe4000f8e0209 */
[----:B------:R-:W-:Y:S01]  /*5250*/  @UP1 ULOP3.LUT UR4, UR4, 0x1, UR6, 0x78, !UPT ;  /* 0x0000000104041892 */ /* 0x000fe2000f8e7806 */
[----:B------:R-:W-:-:S02]  /*5260*/  IMAD R24, R24, -0x2, R29 ;  /* 0xfffffffe18187824 */ /* 0x000fc400078e021d */
[----:B------:R-:W-:Y:S01]  /*5270*/  VIADD R27, R27, UR8 ;  /* 0x000000081b1b7c36 */ /* 0x000fe20008000000 */
[----:B------:R-:W-:Y:S01]  /*5280*/  LOP3.LUT R43, R38, R43, R28, 0xfe, !PT ;  /* 0x0000002b262b7212 */ /* 0x000fe200078efe1c */
[----:B------:R-:W-:Y:S02]  /*5290*/  IMAD.IADD R41, R24, 0x1, -R41 ;  /* 0x0000000118297824 */ /* 0x000fe400078e0a29 */
[----:B------:R-:W-:Y:S01]  /*52a0*/  IMAD.MOV.U32 R40, RZ, RZ, -0x1 ;  /* 0xffffffffff287424 */ /* 0x000fe200078e00ff */
[----:B0-----:R-:W-:Y:S06]  /*52b0*/  @P0 BRA `(.L_x_31) ;  /* 0x0000008c00fc0947 */ /* 0x001fec0003800000 */
[----:B------:R-:W0:Y:S01]  /*52c0*/  LDC.64 R28, c[0x0][0x5c8] ;  /* 0x00017200ff1c7b82 */ /* 0x000e220000000a00 */
[----:B------:R-:W-:Y:S01]  /*52d0*/  ULDC.64 UR6, c[0x0][0x5c0] ;  /* 0x0001700000067ab9 */ /* 0x000fe20000000a00 */
[----:B------:R-:W-:Y:S01]  /*52e0*/  BSSY B0, `(.L_x_31) ;  /* 0x00008fc000007945 */ /* 0x000fe20003800000 */
[-C--:B0-----:R-:W-:Y:S01]  /*52f0*/  IMAD R24, R39, R28.reuse, RZ ;  /* 0x0000001c27187224 */ /* 0x081fe200078e02ff */
[----:B------:R-:W-:Y:S01]  /*5300*/  SHF.L.U64.HI R34, R28, 0x3, R29 ;  /* 0x000000031c227819 */ /* 0x000fe2000001021d */
[----:B------:R-:W-:-:S04]  /*5310*/  IMAD.WIDE.U32 R26, R43, R28, R26 ;  /* 0x0000001c2b1a7225 */ /* 0x000fc800078e001a */
[----:B------:R-:W-:Y:S01]  /*5320*/  IMAD R25, R43, R29, R24 ;  /* 0x0000001d2b197224 */ /* 0x000fe200078e0218 */
[----:B------:R-:W-:Y:S01]  /*5330*/  IADD3 R24, P3, R26, UR6, RZ ;  /* 0x000000061a187c10 */ /* 0x000fe2000ff7e0ff */
[C---:B------:R-:W-:Y:S01]  /*5340*/  IMAD.SHL.U32 R35, R28.reuse, 0x8, RZ ;  /* 0x000000081c237824 */ /* 0x040fe200078e00ff */
[----:B------:R-:W-:Y:S01]  /*5350*/  LEA R30, P2, R28, R26, 0x7 ;  /* 0x0000001a1c1e7211 */ /* 0x000fe200078438ff */
[----:B------:R-:W-:-:S03]  /*5360*/  IMAD.IADD R27, R27, 0x1, R25 ;  /* 0x000000011b1b7824 */ /* 0x000fc600078e0219 */
[----:B------:R-:W-:Y:S02]  /*5370*/  IADD3 R26, P1, P0, R26, UR6, R35 ;  /* 0x000000061a1a7c10 */ /* 0x000fe4000f83e023 */
[----:B------:R-:W-:Y:S02]  /*5380*/  IADD3.X R25, R27, UR7, RZ, P3, !PT ;  /* 0x000000071b197c10 */ /* 0x000fe40009ffe4ff */
[----:B------:R-:W-:Y:S02]  /*5390*/  FSETP.NEU.AND P3, PT, RZ, UR21, PT ;  /* 0x00000015ff007c0b */ /* 0x000fe4000bf6d000 */
[----:B------:R-:W-:Y:S02]  /*53a0*/  LEA.HI.X R31, R28, R27, R29, 0x7, P2 ;  /* 0x0000001b1c1f7211 */ /* 0x000fe400010f3c1d */
[C---:B------:R-:W-:Y:S02]  /*53b0*/  IADD3 R28, P2, R30.reuse, UR6, RZ ;  /* 0x000000061e1c7c10 */ /* 0x040fe4000ff5e0ff */
[----:B------:R-:W-:-:S02]  /*53c0*/  IADD3 R30, P5, P6, R30, UR6, R35 ;  /* 0x000000061e1e7c10 */ /* 0x000fc4000febe023 */
[----:B------:R-:W-:Y:S02]  /*53d0*/  IADD3.X R29, R31, UR7, RZ, P2, !PT ;  /* 0x000000071f1d7c10 */ /* 0x000fe400097fe4ff */
[--C-:B------:R-:W-:Y:S02]  /*53e0*/  IADD3.X R27, R27, UR7, R34.reuse, P1, P0 ;  /* 0x000000071b1b7c10 */ /* 0x100fe40008fe0422 */
[----:B------:R-:W-:Y:S01]  /*53f0*/  IADD3.X R31, R31, UR7, R34, P5, P6 ;  /* 0x000000071f1f7c10 */ /* 0x000fe2000afec422 */
[----:B------:R-:W-:Y:S06]  /*5400*/  @!P3 BRA `(.L_x_32) ;  /* 0x0000006c001cb947 */ /* 0x000fec0003800000 */
[----:B------:R-:W-:Y:S01]  /*5410*/  ULDC.64 UR8, c[0x0][0x5b8] ;  /* 0x00016e0000087ab9 */ /* 0x000fe20000000a00 */
[----:B------:R-:W-:Y:S01]  /*5420*/  ISETP.GE.AND P0, PT, R42, 0x1, PT ;  /* 0x000000012a00780c */ /* 0x000fe20003f06270 */
[----:B------:R-:W-:Y:S02]  /*5430*/  UIMAD UR6, UR10, UR8, URZ ;  /* 0x000000080a0672a4 */ /* 0x000fe4000f8e023f */
[----:B------:R-:W-:Y:S01]  /*5440*/  IMAD.U32 R35, RZ, RZ, UR8 ;  /* 0x00000008ff237e24 */ /* 0x000fe2000f8e00ff */
[----:B------:R-:W-:Y:S01]  /*5450*/  BSSY B1, `(.L_x_33) ;  /* 0x0000010000017945 */ /* 0x000fe20003800000 */
[----:B------:R-:W-:Y:S01]  /*5460*/  ISETP.LT.OR P3, PT, R41, 0x1, !P0 ;  /* 0x000000012900780c */ /* 0x000fe20004761670 */
[----:B------:R-:W-:Y:S02]  /*5470*/  UIMAD UR6, UR22, UR9, UR6 ;  /* 0x00000009160672a4 */ /* 0x000fe4000f8e0206 */
[----:B------:R-:W-:Y:S01]  /*5480*/  IMAD.WIDE.U32 R32, R35, UR22, R32 ;  /* 0x0000001623207c25 */ /* 0x000fe2000f8e0020 */
[----:B------:R-:W-:-:S03]  /*5490*/  ULDC.64 UR8, c[0x0][0x5a8] ;  /* 0x00016a0000087ab9 */ /* 0x000fc60000000a00 */
[----:B------:R-:W-:Y:S02]  /*54a0*/  IMAD.MOV.U32 R36, RZ, RZ, R32 ;  /* 0x000000ffff247224 */ /* 0x000fe400078e0020 */
[----:B------:R-:W-:Y:S01]  /*54b0*/  VIADD R37, R33, UR6 ;  /* 0x0000000621257c36 */ /* 0x000fe20008000000 */
[----:B------:R-:W-:Y:S02]  /*54c0*/  ULDC.64 UR6, c[0x0][0x5b0] ;  /* 0x00016c0000067ab9 */ /* 0x000fe40000000a00 */
[----:B------:R-:W-:Y:S02]  /*54d0*/  IMAD R34, R39, UR6, RZ ;  /* 0x0000000627227c24 */ /* 0x000fe4000f8e02ff */
[----:B------:R-:W-:-:S04]  /*54e0*/  IMAD.WIDE.U32 R32, R43, UR6, R36 ;  /* 0x000000062b207c25 */ /* 0x000fc8000f8e0024 */
[--C-:B------:R-:W-:Y:S01]  /*54f0*/  IMAD R35, R43, UR7, R34.reuse ;  /* 0x000000072b237c24 */ /* 0x100fe2000f8e0222 */
[----:B------:R-:W-:Y:S02]  /*5500*/  IADD3 R32, P1, R32, UR8, RZ ;  /* 0x0000000820207c10 */ /* 0x000fe4000ff3e0ff */
[----:B------:R-:W-:Y:S02]  /*5510*/  PRMT R34, RZ, 0x7610, R34 ;  /* 0x00007610ff227816 */ /* 0x000fe40000000022 */
[----:B------:R-:W-:Y:S01]  /*5520*/  IADD3.X R33, R33, UR9, R35, P1, !PT ;  /* 0x0000000921217c10 */ /* 0x000fe20008ffe423 */
[----:B------:R-:W-:Y:S08]  /*5530*/  @P3 BRA `(.L_x_34) ;  /* 0x0000000000043947 */ /* 0x000ff00003800000 */
[----:B------:R0:W5:Y:S02]  /*5540*/  LDG.E.U8 R34, desc[UR16][R32.64] ;  /* 0x0000001020227981 */ /* 0x000164000c1e1100 */
.L_x_34:
[----:B------:R-:W-:Y:S05]  /*5550*/  BSYNC B1 ;  /* 0x0000000000017941 */ /* 0x000fea0003800000 */
.L_x_33:
[----:B-----5:R-:W-:Y:S01]  /*5560*/  LOP3.LUT R34, R34, 0xff, RZ, 0xc0, !PT ;  /* 0x000000ff22227812 */ /* 0x020fe200078ec0ff */
[----:B------:R-:W-:Y:S01]  /*5570*/  BSSY B1, `(.L_x_35) ;  /* 0x000000b000017945 */ /* 0x000fe20003800000 */
[----:B------:R-:W-:Y:S02]  /*5580*/  ISETP.LT.OR P2, PT, R41, 0x2, !P0 ;  /* 0x000000022900780c */ /* 0x000fe40004741670 */
[----:B------:R-:W-:-:S05]  /*5590*/  F2FP.F16.E4M3.UNPACK_B R34, R34 ;  /* 0x00000022ff22723e */ /* 0x000fca00020006ff */
[----:B------:R-:W-:-:S05]  /*55a0*/  HADD2.F32 R34, -RZ, R34.H0_H0 ;  /* 0x20000022ff227230 */ /* 0x000fca0000004100 */
[----:B------:R-:W-:Y:S01]  /*55b0*/  FMUL R35, R34, UR21 ;  /* 0x0000001522237c20 */ /* 0x000fe20008400000 */
[----:B------:R-:W-:-:S03]  /*55c0*/  PRMT R34, RZ, 0x7610, R34 ;  /* 0x00007610ff227816 */ /* 0x000fc60000000022 */
[----:B------:R-:W-:-:S05]  /*55d0*/  FFMA R35, R226, UR20, R35 ;  /* 0x00000014e2237c23 */ /* 0x000fca0008000023 */
[----:B------:R-:W-:-:S05]  /*55e0*/  F2FP.SATFINITE.E4M3.F32.PACK_AB_MERGE_C R35, RZ, R35, RZ ;  /* 0x00000023ff23723e */ /* 0x000fca00048070ff */
[----:B------:R1:W-:Y:S01]  /*55f0*/  @!P3 STG.E.U8 desc[UR16][R24.64], R35 ;  /* 0x000000231800b986 */ /* 0x0003e2000c101110 */
[----:B------:R-:W-:Y:S05]  /*5600*/  @P2 BRA `(.L_x_36) ;  /* 0x0000000000042947 */ /* 0x000fea0003800000 */
[----:B------:R2:W5:Y:S02]  /*5610*/  LDG.E.U8 R34, desc[UR16][R32.64+0x1] ;  /* 0x0000011020227981 */ /* 0x000564000c1e1100 */
.L_x_36:
[----:B------:R-:W-:Y:S05]  /*5620*/  BSYNC B1 ;  /* 0x0000000000017941 */ /* 0x000fea0003800000 */
.L_x_35:
[----:B-----5:R-:W-:Y:S01]  /*5630*/  LOP3.LUT R34, R34, 0xff, RZ, 0xc0, !PT ;  /* 0x000000ff22227812 */ /* 0x020fe200078ec0ff */
[----:B------:R-:W-:Y:S01]  /*5640*/  BSSY B1, `(.L_x_37) ;  /* 0x0000013000017945 */ /* 0x000fe20003800000 */
[----:B------:R-:W-:Y:S02]  /*5650*/  IADD3 R45, P1, R43, 0x8, RZ ;  /* 0x000000082b2d7810 */ /* 0x000fe40007f3e0ff */
[----:B------:R-:W-:-:S03]  /*5660*/  F2FP.F16.E4M3.UNPACK_B R34, R34 ;  /* 0x00000022ff22723e */ /* 0x000fc600020006ff */
[----:B-1----:R-:W-:Y:S01]  /*5670*/  IMAD.X R35, RZ, RZ, R39, P1 ;  /* 0x000000ffff237224 */ /* 0x002fe200008e0627 */
[----:B------:R-:W-:Y:S01]  /*5680*/  ISETP.GE.AND P1, PT, R42, 0x9, PT ;  /* 0x000000092a00780c */ /* 0x000fe20003f26270 */
[----:B------:R-:W-:Y:S02]  /*5690*/  HADD2.F32 R34, -RZ, R34.H0_H0 ;  /* 0x20000022ff227230 */ /* 0x000fe40000004100 */
[----:B------:R-:W-:Y:S01]  /*56a0*/  IMAD R46, R35, UR6, RZ ;  /* 0x00000006232e7c24 */ /* 0x000fe2000f8e02ff */
[----:B------:R-:W-:Y:S02]  /*56b0*/  ISETP.LT.OR P5, PT, R41, 0x1, !P1 ;  /* 0x000000012900780c */ /* 0x000fe40004fa1670 */
[----:B------:R-:W-:Y:S01]  /*56c0*/  FMUL R44, R34, UR21 ;  /* 0x00000015222c7c20 */ /* 0x000fe20008400000 */
[----:B------:R-:W-:-:S04]  /*56d0*/  IMAD.WIDE.U32 R34, R45, UR6, R36 ;  /* 0x000000062d227c25 */ /* 0x000fc8000f8e0024 */
[----:B------:R-:W-:Y:S01]  /*56e0*/  FFMA R44, R225, UR20, R44 ;  /* 0x00000014e12c7c23 */ /* 0x000fe2000800002c */
[----:B------:R-:W-:Y:S01]  /*56f0*/  IMAD R45, R45, UR7, R46 ;  /* 0x000000072d2d7c24 */ /* 0x000fe2000f8e022e */
[----:B------:R-:W-:-:S03]  /*5700*/  IADD3 R34, P3, R34, UR8, RZ ;  /* 0x0000000822227c10 */ /* 0x000fc6000ff7e0ff */
[----:B------:R-:W-:Y:S02]  /*5710*/  F2FP.SATFINITE.E4M3.F32.PACK_AB_MERGE_C R47, RZ, R44, RZ ;  /* 0x0000002cff2f723e */ /* 0x000fe400048070ff */
[----:B------:R-:W-:Y:S02]  /*5720*/  IADD3.X R35, R35, UR9, R45, P3, !PT ;  /* 0x0000000923237c10 */ /* 0x000fe40009ffe42d */
[----:B------:R-:W-:Y:S01]  /*5730*/  PRMT R44, RZ, 0x7610, R44 ;  /* 0x00007610ff2c7816 */ /* 0x000fe2000000002c */
[----:B------:R1:W-:Y:S01]  /*5740*/  @!P2 STG.E.U8 desc[UR16][R24.64+0x1], R47 ;  /* 0x0000012f1800a986 */ /* 0x0003e2000c101110 */
[----:B------:R-:W-:Y:S05]  /*5750*/  @P5 BRA `(.L_x_38) ;  /* 0x0000000000045947 */ /* 0x000fea0003800000 */
[----:B------:R4:W5:Y:S02]  /*5760*/  LDG.E.U8 R44, desc[UR16][R34.64] ;  /* 0x00000010222c7981 */ /* 0x000964000c1e1100 */
.L_x_38:
[----:B------:R-:W-:Y:S05]  /*5770*/  BSYNC B1 ;  /* 0x0000000000017941 */ /* 0x000fea0003800000 */
.L_x_37:
        /* <DEDUP_REMOVED lines=12> */
.L_x_40:
[----:B------:R-:W-:Y:S05]  /*5840*/  BSYNC B1 ;  /* 0x0000000000017941 */ /* 0x000fea0003800000 */
.L_x_39:
[----:B-----5:R-:W-:Y:S01]  /*5850*/  LOP3.LUT R44, R44, 0xff, RZ, 0xc0, !PT ;  /* 0x000000ff2c2c7812 */ /* 0x020fe200078ec0ff */
[----:B------:R-:W-:Y:S01]  /*5860*/  BSSY B1, `(.L_x_41) ;  /* 0x000000b000017945 */ /* 0x000fe20003800000 */
[----:B------:R-:W-:Y:S02]  /*5870*/  ISETP.LT.OR P3, PT, R41, 0x9, !P0 ;  /* 0x000000092900780c */ /* 0x000fe40004761670 */
[----:B------:R-:W-:-:S05]  /*5880*/  F2FP.F16.E4M3.UNPACK_B R44, R44 ;  /* 0x0000002cff2c723e */ /* 0x000fca00020006ff */
[----:B------:R-:W-:-:S05]  /*5890*/  HADD2.F32 R44, -RZ, R44.H0_H0 ;  /* 0x2000002cff2c7230 */ /* 0x000fca0000004100 */
[----:B------:R-:W-:-:S04]  /*58a0*/  FMUL R44, R44, UR21 ;  /* 0x000000152c2c7c20 */ /* 0x000fc80008400000 */
[----:B------:R-:W-:-:S05]  /*58b0*/  FFMA R44, R223, UR20, R44 ;  /* 0x00000014df2c7c23 */ /* 0x000fca000800002c */
[----:B0-----:R-:W-:Y:S02]  /*58c0*/  F2FP.SATFINITE.E4M3.F32.PACK_AB_MERGE_C R45, RZ, R44, RZ ;  /* 0x0000002cff2d723e */ /* 0x001fe400048070ff */
[----:B------:R-:W-:-:S03]  /*58d0*/  PRMT R44, RZ, 0x7610, R44 ;  /* 0x00007610ff2c7816 */ /* 0x000fc6000000002c */
[----:B------:R0:W-:Y:S01]  /*58e0*/  @!P2 STG.E.U8 desc[UR16][R26.64+0x1], R45 ;  /* 0x0000012d1a00a986 */ /* 0x0001e2000c101110 */
[----:B------:R-:W-:Y:S05]  /*58f0*/  @P3 BRA `(.L_x_42) ;  /* 0x0000000000043947 */ /* 0x000fea0003800000 */
[----:B------:R0:W5:Y:S02]  /*5900*/  LDG.E.U8 R44, desc[UR16][R32.64+0x8] ;  /* 0x00000810202c7981 */ /* 0x000164000c1e1100 */
.L_x_42:
[----:B------:R-:W-:Y:S05]  /*5910*/  BSYNC B1 ;  /* 0x0000000000017941 */ /* 0x000fea0003800000 */
.L_x_41:
[----:B-----5:R-:W-:Y:S01]  /*5920*/  LOP3.LUT R44, R44, 0xff, RZ, 0xc0, !PT ;  /* 0x000000ff2c2c7812 */ /* 0x020fe200078ec0ff */
[----:B------:R-:W-:Y:S01]  /*5930*/  BSSY B1, `(.L_x_43) ;  /* 0x000000b000017945 */ /* 0x000fe20003800000 */
[----:B------:R-:W-:Y:S02]  /*5940*/  ISETP.LT.OR P2, PT, R41, 0xa, !P0 ;  /* 0x0000000a2900780c */ /* 0x000fe40004741670 */
[----:B------:R-:W-:-:S05]  /*5950*/  F2FP.F16.E4M3.UNPACK_B R44, R44 ;  /* 0x0000002cff2c723e */ /* 0x000fca00020006ff */
[----:B------:R-:W-:-:S05]  /*5960*/  HADD2.F32 R44, -RZ, R44.H0_H0 ;  /* 0x2000002cff2c7230 */ /* 0x000fca0000004100 */
[----:B0-----:R-:W-:Y:S01]  /*5970*/  FMUL R45, R44, UR21 ;  /* 0x000000152c2d7c20 */ /* 0x001fe20008400000 */
[----:B------:R-:W-:-:S03]  /*5980*/  PRMT R44, RZ, 0x7610, R44 ;  /* 0x00007610ff2c7816 */ /* 0x000fc6000000002c */
[----:B------:R-:W-:-:S05]  /*5990*/  FFMA R45, R222, UR20, R45 ;  /* 0x00000014de2d7c23 */ /* 0x000fca000800002d */
[----:B------:R-:W-:-:S05]  /*59a0*/  F2FP.SATFINITE.E4M3.F32.PACK_AB_MERGE_C R45, RZ, R45, RZ ;  /* 0x0000002dff2d723e */ /* 0x000fca00048070ff */
[----:B------:R0:W-:Y:S01]  /*59b0*/  @!P3 STG.E.U8 desc[UR16][R24.64+0x8], R45 ;  /* 0x0000082d1800b986 */ /* 0x0001e2000c101110 */
[----:B------:R-:W-:Y:S05]  /*59c0*/  @P2 BRA `(.L_x_44) ;  /* 0x0000000000042947 */ /* 0x000fea0003800000 */
[----:B------:R0:W5:Y:S02]  /*59d0*/  LDG.E.U8 R44, desc[UR16][R32.64+0x9] ;  /* 0x00000910202c7981 */ /* 0x000164000c1e1100 */
.L_x_44:
[----:B------:R-:W-:Y:S05]  /*59e0*/  BSYNC B1 ;  /* 0x0000000000017941 */ /* 0x000fea0003800000 */
.L_x_43:
        /* <DEDUP_REMOVED lines=12> */
.L_x_46:
[----:B------:R-:W-:Y:S05]  /*5ab0*/  BSYNC B1 ;  /* 0x0000000000017941 */ /* 0x000fea0003800000 */
.L_x_45:
        /* <DEDUP_REMOVED lines=12> */
.L_x_48:
[----:B------:R-:W-:Y:S05]  /*5b80*/  BSYNC B1 ;  /* 0x0000000000017941 */ /* 0x000fea0003800000 */
.L_x_47:
        /* <DEDUP_REMOVED lines=12> */
.L_x_50:
[----:B------:R-:W-:Y:S05]  /*5c50*/  BSYNC B1 ;  /* 0x0000000000017941 */ /* 0x000fea0003800000 */
.L_x_49:
        /* <DEDUP_REMOVED lines=12> */
.L_x_52:
[----:B------:R-:W-:Y:S05]  /*5d20*/  BSYNC B1 ;  /* 0x0000000000017941 */ /* 0x000fea0003800000 */
.L_x_51:
        /* <DEDUP_REMOVED lines=12> */
.L_x_54:
[----:B------:R-:W-:Y:S05]  /*5df0*/  BSYNC B1 ;  /* 0x0000000000017941 */ /* 0x000fea0003800000 */
.L_x_53:
        /* <DEDUP_REMOVED lines=12> */
.L_x_56:
[----:B------:R-:W-:Y:S05]  /*5ec0*/  BSYNC B1 ;  /* 0x0000000000017941 */ /* 0x000fea0003800000 */
.L_x_55:
        /* <DEDUP_REMOVED lines=12> */
.L_x_58:
[----:B------:R-:W-:Y:S05]  /*5f90*/  BSYNC B1 ;  /* 0x0000000000017941 */ /* 0x000fea0003800000 */
.L_x_57:
        /* <DEDUP_REMOVED lines=12> */
.L_x_60:
[----:B------:R-:W-:Y:S05]  /*6060*/  BSYNC B1 ;  /* 0x0000000000017941 */ /* 0x000fea0003800000 */
.L_x_59:
        /* <DEDUP_REMOVED lines=12> */
.L_x_62:
[----:B------:R-:W-:Y:S05]  /*6130*/  BSYNC B1 ;  /* 0x0000000000017941 */ /* 0x000fea0003800000 */
.L_x_61:
        /* <DEDUP_REMOVED lines=12> */
.L_x_64:
[----:B------:R-:W-:Y:S05]  /*6200*/  BSYNC B1 ;  /* 0x0000000000017941 */ /* 0x000fea0003800000 */
.L_x_63:
        /* <DEDUP_REMOVED lines=12> */
.L_x_66:
[----:B------:R-:W-:Y:S05]  /*62d0*/  BSYNC B1 ;  /* 0x0000000000017941 */ /* 0x000fea0003800000 */
.L_x_65:
        /* <DEDUP_REMOVED lines=12> */
.L_x_68:
[----:B------:R-:W-:Y:S05]  /*63a0*/  BSYNC B1 ;  /* 0x0000000000017941 */ /* 0x000fea0003800000 */
.L_x_67:
        /* <DEDUP_REMOVED lines=12> */
.L_x_70:
[----:B------:R-:W-:Y:S05]  /*6470*/  BSYNC B1 ;  /* 0x0000000000017941 */ /* 0x000fea0003800000 */
.L_x_69:
        /* <DEDUP_REMOVED lines=12> */
.L_x_72:
[----:B------:R-:W-:Y:S05]  /*6540*/  BSYNC B1 ;  /* 0x0000000000017941 */ /* 0x000fea0003800000 */
.L_x_71:
        /* <DEDUP_REMOVED lines=12> */
.L_x_74:
[----:B------:R-:W-:Y:S05]  /*6610*/  BSYNC B1 ;  /* 0x0000000000017941 */ /* 0x000fea0003800000 */
.L_x_73:
        /* <DEDUP_REMOVED lines=12> */
.L_x_76:
[----:B------:R-:W-:Y:S05]  /*66e0*/  BSYNC B1 ;  /* 0x0000000000017941 */ /* 0x000fea0003800000 */
.L_x_75:
        /* <DEDUP_REMOVED lines=12> */
.L_x_78:
[----:B------:R-:W-:Y:S05]  /*67b0*/  BSYNC B1 ;  /* 0x0000000000017941 */ /* 0x000fea0003800000 */
.L_x_77:
        /* <DEDUP_REMOVED lines=12> */
.L_x_80:
[----:B------:R-:W-:Y:S05]  /*6880*/  BSYNC B1 ;  /* 0x0000000000017941 */ /* 0x000fea0003800000 */
.L_x_79:
        /* <DEDUP_REMOVED lines=12> */
.L_x_82:
[----:B------:R-:W-:Y:S05]  /*6950*/  BSYNC B1 ;  /* 0x0000000000017941 */ /* 0x000fea0003800000 */
.L_x_81:
        /* <DEDUP_REMOVED lines=12> */
.L_x_84:
[----:B------:R-:W-:Y:S05]  /*6a20*/  BSYNC B1 ;  /* 0x0000000000017941 */ /* 0x000fea0003800000 */
.L_x_83:
        /* <DEDUP_REMOVED lines=12> */
.L_x_86:
[----:B------:R-:W-:Y:S05]  /*6af0*/  BSYNC B1 ;  /* 0x0000000000017941 */ /* 0x000fea0003800000 */
.L_x_85:
        /* <DEDUP_REMOVED lines=12> */
.L_x_88:
[----:B------:R-:W-:Y:S05]  /*6bc0*/  BSYNC B1 ;  /* 0x0000000000017941 */ /* 0x000fea0003800000 */
.L_x_87:
        /* <DEDUP_REMOVED lines=12> */
.L_x_90:
[----:B------:R-:W-:Y:S05]  /*6c90*/  BSYNC B1 ;  /* 0x0000000000017941 */ /* 0x000fea0003800000 */
.L_x_89:
        /* <DEDUP_REMOVED lines=12> */
.L_x_92:
[----:B------:R-:W-:Y:S05]  /*6d60*/  BSYNC B1 ;  /* 0x0000000000017941 */ /* 0x000fea0003800000 */
.L_x_91:
        /* <DEDUP_REMOVED lines=12> */
.L_x_94:
[----:B------:R-:W-:Y:S05]  /*6e30*/  BSYNC B1 ;  /* 0x0000000000017941 */ /* 0x000fea0003800000 */
.L_x_93:
        /* <DEDUP_REMOVED lines=12> */
.L_x_96:
[----:B------:R-:W-:Y:S05]  /*6f00*/  BSYNC B1 ;  /* 0x0000000000017941 */ /* 0x000fea0003800000 */
.L_x_95:
        /* <DEDUP_REMOVED lines=12> */
.L_x_98:
[----:B------:R-:W-:Y:S05]  /*6fd0*/  BSYNC B1 ;  /* 0x0000000000017941 */ /* 0x000fea0003800000 */
.L_x_97:
        /* <DEDUP_REMOVED lines=12> */
.L_x_100:
[----:B------:R-:W-:Y:S05]  /*70a0*/  BSYNC B1 ;  /* 0x0000000000017941 */ /* 0x000fea0003800000 */
.L_x_99:
        /* <DEDUP_REMOVED lines=12> */
.L_x_102:
[----:B------:R-:W-:Y:S05]  /*7170*/  BSYNC B1 ;  /* 0x0000000000017941 */ /* 0x000fea0003800000 */
.L_x_101:
        /* <DEDUP_REMOVED lines=12> */
.L_x_104:
[----:B------:R-:W-:Y:S05]  /*7240*/  BSYNC B1 ;  /* 0x0000000000017941 */ /* 0x000fea0003800000 */
.L_x_103:
        /* <DEDUP_REMOVED lines=12> */
.L_x_106:
[----:B------:R-:W-:Y:S05]  /*7310*/  BSYNC B1 ;  /* 0x0000000000017941 */ /* 0x000fea0003800000 */
.L_x_105:
        /* <DEDUP_REMOVED lines=12> */
.L_x_108:
[----:B------:R-:W-:Y:S05]  /*73e0*/  BSYNC B1 ;  /* 0x0000000000017941 */ /* 0x000fea0003800000 */
.L_x_107:
        /* <DEDUP_REMOVED lines=12> */
.L_x_110:
[----:B------:R-:W-:Y:S05]  /*74b0*/  BSYNC B1 ;  /* 0x0000000000017941 */ /* 0x000fea0003800000 */
.L_x_109:
        /* <DEDUP_REMOVED lines=12> */
.L_x_112:
[----:B------:R-:W-:Y:S05]  /*7580*/  BSYNC B1 ;  /* 0x0000000000017941 */ /* 0x000fea0003800000 */
.L_x_111:
        /* <DEDUP_REMOVED lines=12> */
.L_x_114:
[----:B------:R-:W-:Y:S05]  /*7650*/  BSYNC B1 ;  /* 0x0000000000017941 */ /* 0x000fea0003800000 */
.L_x_113:
        /* <DEDUP_REMOVED lines=12> */
.L_x_116:
[----:B------:R-:W-:Y:S05]  /*7720*/  BSYNC B1 ;  /* 0x0000000000017941 */ /* 0x000fea0003800000 */
.L_x_115:
        /* <DEDUP_REMOVED lines=12> */
.L_x_118:
[----:B------:R-:W-:Y:S05]  /*77f0*/  BSYNC B1 ;  /* 0x0000000000017941 */ /* 0x000fea0003800000 */
.L_x_117:
        /* <DEDUP_REMOVED lines=12> */
.L_x_120:
[----:B------:R-:W-:Y:S05]  /*78c0*/  BSYNC B1 ;  /* 0x0000000000017941 */ /* 0x000fea0003800000 */
.L_x_119:
        /* <DEDUP_REMOVED lines=12> */
.L_x_122:
[----:B------:R-:W-:Y:S05]  /*7990*/  BSYNC B1 ;  /* 0x0000000000017941 */ /* 0x000fea0003800000 */
.L_x_121:
        /* <DEDUP_REMOVED lines=12> */
.L_x_124:
[----:B------:R-:W-:Y:S05]  /*7a60*/  BSYNC B1 ;  /* 0x0000000000017941 */ /* 0x000fea0003800000 */
.L_x_123:
        /* <DEDUP_REMOVED lines=12> */
.L_x_126:
[----:B------:R-:W-:Y:S05]  /*7b30*/  BSYNC B1 ;  /* 0x0000000000017941 */ /* 0x000fea0003800000 */
.L_x_125:
        /* <DEDUP_REMOVED lines=12> */
.L_x_128:
[----:B------:R-:W-:Y:S05]  /*7c00*/  BSYNC B1 ;  /* 0x0000000000017941 */ /* 0x000fea0003800000 */
.L_x_127:
        /* <DEDUP_REMOVED lines=12> */
.L_x_130:
[----:B------:R-:W-:Y:S05]  /*7cd0*/  BSYNC B1 ;  /* 0x0000000000017941 */ /* 0x000fea0003800000 */
.L_x_129:
        /* <DEDUP_REMOVED lines=12> */
.L_x_132:
[----:B------:R-:W-:Y:S05]  /*7da0*/  BSYNC B1 ;  /* 0x0000000000017941 */ /* 0x000fea0003800000 */
.L_x_131:
        /* <DEDUP_REMOVED lines=12> */
.L_x_134:
[----:B------:R-:W-:Y:S05]  /*7e70*/  BSYNC B1 ;  /* 0x0000000000017941 */ /* 0x000fea0003800000 */
.L_x_133:
        /* <DEDUP_REMOVED lines=12> */
.L_x_136:
[----:B------:R-:W-:Y:S05]  /*7f40*/  BSYNC B1 ;  /* 0x0000000000017941 */ /* 0x000fea0003800000 */
.L_x_135:
        /* <DEDUP_REMOVED lines=12> */
.L_x_138:
[----:B------:R-:W-:Y:S05]  /*8010*/  BSYNC B1 ;  /* 0x0000000000017941 */ /* 0x000fea0003800000 */
.L_x_137:
        /* <DEDUP_REMOVED lines=12> */
.L_x_140:
[----:B------:R-:W-:Y:S05]  /*80e0*/  BSYNC B1 ;  /* 0x0000000000017941 */ /* 0x000fea0003800000 */
.L_x_139:
        /* <DEDUP_REMOVED lines=12> */
.L_x_142:
[----:B------:R-:W-:Y:S05]  /*81b0*/  BSYNC B1 ;  /* 0x0000000000017941 */ /* 0x000fea0003800000 */
.L_x_141:
        /* <DEDUP_REMOVED lines=12> */
.L_x_144:
[----:B------:R-:W-:Y:S05]  /*8280*/  BSYNC B1 ;  /* 0x0000000000017941 */ /* 0x000fea0003800000 */
.L_x_143:
        /* <DEDUP_REMOVED lines=12> */
.L_x_146:
[----:B------:R-:W-:Y:S05]  /*8350*/  BSYNC B1 ;  /* 0x0000000000017941 */ /* 0x000fea0003800000 */
.L_x_145:
        /* <DEDUP_REMOVED lines=12> */
.L_x_148:
[----:B------:R-:W-:Y:S05]  /*8420*/  BSYNC B1 ;  /* 0x0000000000017941 */ /* 0x000fea0003800000 */
.L_x_147:
        /* <DEDUP_REMOVED lines=12> */
.L_x_150:
[----:B------:R-:W-:Y:S05]  /*84f0*/  BSYNC B1 ;  /* 0x0000000000017941 */ /* 0x000fea0003800000 */
.L_x_149:
        /* <DEDUP_REMOVED lines=12> */
.L_x_152:
[----:B------:R-:W-:Y:S05]  /*85c0*/  BSYNC B1 ;  /* 0x0000000000017941 */ /* 0x000fea0003800000 */
.L_x_151:
        /* <DEDUP_REMOVED lines=12> */
.L_x_154:
[----:B------:R-:W-:Y:S05]  /*8690*/  BSYNC B1 ;  /* 0x0000000000017941 */ /* 0x000fea0003800000 */
.L_x_153:
        /* <DEDUP_REMOVED lines=12> */
.L_x_156:
[----:B------:R-:W-:Y:S05]  /*8760*/  BSYNC B1 ;  /* 0x0000000000017941 */ /* 0x000fea0003800000 */
.L_x_155:
[----:B-----5:R-:W-:Y:S01]  /*8770*/  LOP3.LUT R44, R44, 0xff, RZ, 0xc0, !PT ;  /* 0x000000ff2c2c7812 */ /* 0x020fe200078ec0ff */
[----:B------:R-:W-:Y:S01]  /*8780*/  BSSY B1, `(.L_x_157) ;  /* 0x000000b000017945 */ /* 0x000fe20003800000 */
[----:B------:R-:W-:Y:S02]  /*8790*/  ISETP.LT.OR P2, PT, R41, 0x79, !P1 ;  /* 0x000000792900780c */ /* 0x000fe40004f41670 */
[----:B------:R-:W-:Y:S02]  /*87a0*/  F2FP.F16.E4M3.UNPACK_B R44, R44 ;  /* 0x0000002cff2c723e */ /* 0x000fe400020006ff */
[----:B0-2---:R-:W-:-:S03]  /*87b0*/  PRMT R32, RZ, 0x7610, R32 ;  /* 0x00007610ff207816 */ /* 0x005fc60000000020 */
[----:B------:R-:W-:-:S05]  /*87c0*/  HADD2.F32 R44, -RZ, R44.H0_H0 ;  /* 0x2000002cff2c7230 */ /* 0x000fca0000004100 */
[----:B------:R-:W-:-:S04]  /*87d0*/  FMUL R44, R44, UR21 ;  /* 0x000000152c2c7c20 */ /* 0x000fc80008400000 */
[----:B------:R-:W-:-:S05]  /*87e0*/  FFMA R44, R165, UR20, R44 ;  /* 0x00000014a52c7c23 */ /* 0x000fca000800002c */
[----:B------:R-:W-:-:S05]  /*87f0*/  F2FP.SATFINITE.E4M3.F32.PACK_AB_MERGE_C R33, RZ, R44, RZ ;  /* 0x0000002cff21723e */ /* 0x000fca00048070ff */
[----:B------:R0:W-:Y:S01]  /*8800*/  @!P0 STG.E.U8 desc[UR16][R24.64+0x79], R33 ;  /* 0x0000792118008986 */ /* 0x0001e2000c101110 */
[----:B------:R-:W-:Y:S05]  /*8810*/  @P2 BRA `(.L_x_158) ;  /* 0x0000000000042947 */ /* 0x000fea0003800000 */
[----:B------:R2:W5:Y:S02]  /*8820*/  LDG.E.U8 R32, desc[UR16][R34.64+0x78] ;  /* 0x0000781022207981 */ /* 0x000564000c1e1100 */
.L_x_158:
[----:B------:R-:W-:Y:S05]  /*8830*/  BSYNC B1 ;  /* 0x0000000000017941 */ /* 0x000fea0003800000 */
.L_x_157:
[----:B-----5:R-:W-:Y:S01]  /*8840*/  LOP3.LUT R32, R32, 0xff, RZ, 0xc0, !PT ;  /* 0x000000ff20207812 */ /* 0x020fe200078ec0ff */
[----:B------:R-:W-:Y:S01]  /*8850*/  BSSY B1, `(.L_x_159) ;  /* 0x000000b000017945 */ /* 0x000fe20003800000 */
[----:B------:R-:W-:Y:S02]  /*8860*/  ISETP.LT.OR P1, PT, R41, 0x7a, !P1 ;  /* 0x0000007a2900780c */ /* 0x000fe40004f21670 */
[----:B------:R-:W-:Y:S02]  /*8870*/  F2FP.F16.E4M3.UNPACK_B R32, R32 ;  /* 0x00000020ff20723e */ /* 0x000fe400020006ff */
[----:B01----:R-:W-:-:S03]  /*8880*/  PRMT R24, RZ, 0x7610, R24 ;  /* 0x00007610ff187816 */ /* 0x003fc60000000018 */
[----:B------:R-:W-:-:S05]  /*8890*/  HADD2.F32 R32, -RZ, R32.H0_H0 ;  /* 0x20000020ff207230 */ /* 0x000fca0000004100 */
[----:B------:R-:W-:-:S04]  /*88a0*/  FMUL R25, R32, UR21 ;  /* 0x0000001520197c20 */ /* 0x000fc80008400000 */
[----:B------:R-:W-:-:S05]  /*88b0*/  FFMA R25, R164, UR20, R25 ;  /* 0x00000014a4197c23 */ /* 0x000fca0008000019 */
[----:B------:R-:W-:-:S05]  /*88c0*/  F2FP.SATFINITE.E4M3.F32.PACK_AB_MERGE_C R25, RZ, R25, RZ ;  /* 0x00000019ff19723e */ /* 0x000fca00048070ff */
[----:B------:R0:W-:Y:S01]  /*88d0*/  @!P2 STG.E.U8 desc[UR16][R26.64+0x78], R25 ;  /* 0x000078191a00a986 */ /* 0x0001e2000c101110 */
[----:B------:R-:W-:Y:S05]  /*88e0*/  @P1 BRA `(.L_x_160) ;  /* 0x0000000000041947 */ /* 0x000fea0003800000 */
[----:B------:R1:W5:Y:S02]  /*88f0*/  LDG.E.U8 R24, desc[UR16][R34.64+0x79] ;  /* 0x0000791022187981 */ /* 0x000364000c1e1100 */
.L_x_160:
[----:B------:R-:W-:Y:S05]  /*8900*/  BSYNC B1 ;  /* 0x0000000000017941 */ /* 0x000fea0003800000 */
.L_x_159:
[----:B-----5:R-:W-:Y:S01]  /*8910*/  LOP3.LUT R24, R24, 0xff, RZ, 0xc0, !PT ;  /* 0x000000ff18187812 */ /* 0x020fe200078ec0ff */
[----:B------:R-:W-:Y:S01]  /*8920*/  BSSY B1, `(.L_x_161) ;  /* 0x0000013000017945 */ /* 0x000fe20003800000 */
[----:B------:R-:W-:Y:S02]  /*8930*/  IADD3 R33, P0, R43, 0x80, RZ ;  /* 0x000000802b217810 */ /* 0x000fe40007f1e0ff */
[----:B------:R-:W-:-:S03]  /*8940*/  F2FP.F16.E4M3.UNPACK_B R24, R24 ;  /* 0x00000018ff18723e */ /* 0x000fc600020006ff */
[----:B0-----:R-:W-:Y:S01]  /*8950*/  IMAD.X R25, RZ, RZ, R39, P0 ;  /* 0x000000ffff197224 */ /* 0x001fe200000e0627 */
[----:B------:R-:W-:Y:S01]  /*8960*/  ISETP.GE.AND P0, PT, R42, 0x81, PT ;  /* 0x000000812a00780c */ /* 0x000fe20003f06270 */
[----:B------:R-:W-:Y:S02]  /*8970*/  HADD2.F32 R24, -RZ, R24.H0_H0 ;  /* 0x20000018ff187230 */ /* 0x000fe40000004100 */
[----:B-12-4-:R-:W-:Y:S01]  /*8980*/  IMAD R34, R25, UR6, RZ ;  /* 0x0000000619227c24 */ /* 0x016fe2000f8e02ff */
        /* <DEDUP_REMOVED lines=12> */
.L_x_162:
[----:B------:R-:W-:Y:S05]  /*8a50*/  BSYNC B1 ;  /* 0x0000000000017941 */ /* 0x000fea0003800000 */
.L_x_161:
[----:B-----5:R-:W-:Y:S01]  /*8a60*/  LOP3.LUT R32, R32, 0xff, RZ, 0xc0, !PT ;  /* 0x000000ff20207812 */ /* 0x020fe200078ec0ff */
[----:B------:R-:W-:Y:S01]  /*8a70*/  BSSY B1, `(.L_x_163) ;  /* 0x000000b000017945 */ /* 0x000fe20003800000 */
[----:B------:R-:W-:Y:S02]  /*8a80*/  ISETP.LT.OR P2, PT, R41, 0x2, !P0 ;  /* 0x000000022900780c */ /* 0x000fe40004741670 */
[----:B------:R-:W-:Y:S02]  /*8a90*/  F2FP.F16.E4M3.UNPACK_B R32, R32 ;  /* 0x00000020ff20723e */ /* 0x000fe400020006ff */
[----:B0-----:R-:W-:-:S03]  /*8aa0*/  PRMT R26, RZ, 0x7610, R26 ;  /* 0x00007610ff1a7816 */ /* 0x001fc6000000001a */
[----:B------:R-:W-:-:S05]  /*8ab0*/  HADD2.F32 R32, -RZ, R32.H0_H0 ;  /* 0x20000020ff207230 */ /* 0x000fca0000004100 */
[----:B------:R-:W-:-:S04]  /*8ac0*/  FMUL R27, R32, UR21 ;  /* 0x00000015201b7c20 */ /* 0x000fc80008400000 */
[----:B------:R-:W-:-:S05]  /*8ad0*/  FFMA R27, R162, UR20, R27 ;  /* 0x00000014a21b7c23 */ /* 0x000fca000800001b */
[----:B------:R-:W-:-:S05]  /*8ae0*/  F2FP.SATFINITE.E4M3.F32.PACK_AB_MERGE_C R27, RZ, R27, RZ ;  /* 0x0000001bff1b723e */ /* 0x000fca00048070ff */
[----:B------:R0:W-:Y:S01]  /*8af0*/  @!P3 STG.E.U8 desc[UR16][R28.64], R27 ;  /* 0x0000001b1c00b986 */ /* 0x0001e2000c101110 */
[----:B------:R-:W-:Y:S05]  /*8b00*/  @P2 BRA `(.L_x_164) ;  /* 0x0000000000042947 */ /* 0x000fea0003800000 */
[----:B------:R2:W5:Y:S02]  /*8b10*/  LDG.E.U8 R26, desc[UR16][R24.64+0x1] ;  /* 0x00000110181a7981 */ /* 0x000564000c1e1100 */
.L_x_164:
[----:B------:R-:W-:Y:S05]  /*8b20*/  BSYNC B1 ;  /* 0x0000000000017941 */ /* 0x000fea0003800000 */
.L_x_163:
[----:B-----5:R-:W-:Y:S01]  /*8b30*/  LOP3.LUT R26, R26, 0xff, RZ, 0xc0, !PT ;  /* 0x000000ff1a1a7812 */ /* 0x020fe200078ec0ff */
[----:B------:R-:W-:Y:S01]  /*8b40*/  BSSY B1, `(.L_x_165) ;  /* 0x0000013000017945 */ /* 0x000fe20003800000 */
[----:B------:R-:W-:Y:S02]  /*8b50*/  IADD3 R43, P1, R43, 0x88, RZ ;  /* 0x000000882b2b7810 */ /* 0x000fe40007f3e0ff */
[----:B------:R-:W-:Y:S02]  /*8b60*/  F2FP.F16.E4M3.UNPACK_B R26, R26 ;  /* 0x0000001aff1a723e */ /* 0x000fe400020006ff */
[----:B------:R-:W-:Y:S01]  /*8b70*/  PRMT R32, RZ, 0x7610, R32 ;  /* 0x00007610ff207816 */ /* 0x000fe20000000020 */
[----:B------:R-:W-:Y:S01]  /*8b80*/  IMAD.X R38, RZ, RZ, R39, P1 ;  /* 0x000000ffff267224 */ /* 0x000fe200008e0627 */
[----:B------:R-:W-:Y:S01]  /*8b90*/  ISETP.GE.AND P1, PT, R42, 0x89, PT ;  /* 0x000000892a00780c */ /* 0x000fe20003f26270 */
[----:B------:R-:W-:Y:S02]  /*8ba0*/  HADD2.F32 R26, -RZ, R26.H0_H0 ;  /* 0x2000001aff1a7230 */ /* 0x000fe40000004100 */
[----:B------:R-:W-:Y:S01]  /*8bb0*/  IMAD R38, R38, UR6, RZ ;  /* 0x0000000626267c24 */ /* 0x000fe2000f8e02ff */
[----:B------:R-:W-:Y:S01]  /*8bc0*/  ISETP.LT.OR P5, PT, R41, 0x1, !P1 ;  /* 0x000000012900780c */ /* 0x000fe20004fa1670 */
[----:B------:R-:W-:-:S04]  /*8bd0*/  IMAD.WIDE.U32 R36, R43, UR6, R36 ;  /* 0x000000062b247c25 */ /* 0x000fc8000f8e0024 */
[----:B------:R-:W-:Y:S01]  /*8be0*/  FMUL R26, R26, UR21 ;  /* 0x000000151a1a7c20 */ /* 0x000fe20008400000 */
[----:B------:R-:W-:-:S03]  /*8bf0*/  IMAD R43, R43, UR7, R38 ;  /* 0x000000072b2b7c24 */ /* 0x000fc6000f8e0226 */
[----:B------:R-:W-:Y:S01]  /*8c00*/  FFMA R161, R161, UR20, R26 ;  /* 0x00000014a1a17c23 */ /* 0x000fe2000800001a */
[----:B------:R-:W-:-:S04]  /*8c10*/  IADD3 R26, P3, R36, UR8, RZ ;  /* 0x00000008241a7c10 */ /* 0x000fc8000ff7e0ff */
[----:B------:R-:W-:Y:S02]  /*8c20*/  F2FP.SATFINITE.E4M3.F32.PACK_AB_MERGE_C R161, RZ, R161, RZ ;  /* 0x000000a1ffa1723e */ /* 0x000fe400048070ff */
[----:B0-----:R-:W-:-:S03]  /*8c30*/  IADD3.X R27, R37, UR9, R43, P3, !PT ;  /* 0x00000009251b7c10 */ /* 0x001fc60009ffe42b */
[----:B------:R0:W-:Y:S01]  /*8c40*/  @!P2 STG.E.U8 desc[UR16][R28.64+0x1], R161 ;  /* 0x000001a11c00a986 */ /* 0x0001e2000c101110 */
[----:B------:R-:W-:Y:S05]  /*8c50*/  @P5 BRA `(.L_x_166) ;  /* 0x0000000000045947 */ /* 0x000fea0003800000 */
[----:B------:R4:W5:Y:S02]  /*8c60*/  LDG.E.U8 R32, desc[UR16][R26.64] ;  /* 0x000000101a207981 */ /* 0x000964000c1e1100 */
.L_x_166:
[----:B------:R-:W-:Y:S05]  /*8c70*/  BSYNC B1 ;  /* 0x0000000000017941 */ /* 0x000fea0003800000 */
.L_x_165:
        /* <DEDUP_REMOVED lines=12> */
.L_x_168:
[----:B------:R-:W-:Y:S05]  /*8d40*/  BSYNC B1 ;  /* 0x0000000000017941 */ /* 0x000fea0003800000 */
.L_x_167:
        /* <DEDUP_REMOVED lines=12> */
.L_x_170:
[----:B------:R-:W-:Y:S05]  /*8e10*/  BSYNC B1 ;  /* 0x0000000000017941 */ /* 0x000fea0003800000 */
.L_x_169:
        /* <DEDUP_REMOVED lines=12> */
.L_x_172:
[----:B------:R-:W-:Y:S05]  /*8ee0*/  BSYNC B1 ;  /* 0x0000000000017941 */ /* 0x000fea0003800000 */
.L_x_171:
        /* <DEDUP_REMOVED lines=12> */
.L_x_174:
[----:B------:R-:W-:Y:S05]  /*8fb0*/  BSYNC B1 ;  /* 0x0000000000017941 */ /* 0x000fea0003800000 */
.L_x_173:
        /* <DEDUP_REMOVED lines=12> */
.L_x_176:
[----:B------:R-:W-:Y:S05]  /*9080*/  BSYNC B1 ;  /* 0x0000000000017941 */ /* 0x000fea0003800000 */
.L_x_175:
        /* <DEDUP_REMOVED lines=12> */
.L_x_178:
[----:B------:R-:W-:Y:S05]  /*9150*/  BSYNC B1 ;  /* 0x0000000000017941 */ /* 0x000fea0003800000 */
.L_x_177:
        /* <DEDUP_REMOVED lines=12> */
.L_x_180:
[----:B------:R-:W-:Y:S05]  /*9220*/  BSYNC B1 ;  /* 0x0000000000017941 */ /* 0x000fea0003800000 */
.L_x_179:
        /* <DEDUP_REMOVED lines=12> */
.L_x_182:
[----:B------:R-:W-:Y:S05]  /*92f0*/  BSYNC B1 ;  /* 0x0000000000017941 */ /* 0x000fea0003800000 */
.L_x_181:
        /* <DEDUP_REMOVED lines=12> */
.L_x_184:
[----:B------:R-:W-:Y:S05]  /*93c0*/  BSYNC B1 ;  /* 0x0000000000017941 */ /* 0x000fea0003800000 */
.L_x_183:
[----:B-----5:R-:W-:Y:S01]  /*93d0*/  LOP3.LUT R32, R32, 0xff, RZ, 0xc0, !PT ;  /* 0x000000ff20207812 */ /* 0x020fe200078ec0ff */
[----:B------:R-:W-:Y:S01]  /*93e0*/  BSSY B1, `(.L_x_185) ;  /* 0x000000b000017945 */ /* 0x000fe20003800000 */
[----:B------:R-:W-:Y:S02]  /*93f0*/  ISETP.LT.OR P3, PT, R41, 0x19, !P0 ;  /* 0x000000192900780c */ /* 0x000fe40004761670 */
[----:B------:R-:W-:-:S05]  /*9400*/  F2FP.F16.E4M3.UNPACK_B R32, R32 ;  /* 0x00000020ff20723e */ /* 0x000fca00020006ff */
[----:B------:R-:W-:-:S05]  /*9410*/  HADD2.F32 R32, -RZ, R32.H0_H0 ;  /* 0x20000020ff207230 */ /* 0x000fca0000004100 */
[----:B------:R-:W-:-:S04]  /*9420*/  FMUL R32, R32, UR21 ;  /* 0x0000001520207c20 */ /* 0x000fc80008400000 */
[----:B------:R-:W-:Y:S01]  /*9430*/  FFMA R32, R23, UR20, R32 ;  /* 0x0000001417207c23 */ /* 0x000fe20008000020 */
[----:B------:R-:W-:-:S04]  /*9440*/  PRMT R23, RZ, 0x7610, R23 ;  /* 0x00007610ff177816 */ /* 0x000fc80000000017 */
[----:B0-----:R-:W-:-:S05]  /*9450*/  F2FP.SATFINITE.E4M3.F32.PACK_AB_MERGE_C R33, RZ, R32, RZ ;  /* 0x00000020ff21723e */ /* 0x001fca00048070ff */
[----:B------:R0:W-:Y:S01]  /*9460*/  @!P2 STG.E.U8 desc[UR16][R30.64+0x11], R33 ;  /* 0x000011211e00a986 */ /* 0x0001e2000c101110 */
[----:B------:R-:W-:Y:S05]  /*9470*/  @P3 BRA `(.L_x_186) ;  /* 0x0000000000043947 */ /* 0x000fea0003800000 */
[----:B------:R0:W5:Y:S02]  /*9480*/  LDG.E.U8 R23, desc[UR16][R24.64+0x18] ;  /* 0x0000181018177981 */ /* 0x000164000c1e1100 */
.L_x_186:
[----:B------:R-:W-:Y:S05]  /*9490*/  BSYNC B1 ;  /* 0x0000000000017941 */ /* 0x000fea0003800000 */
.L_x_185:
        /* <DEDUP_REMOVED lines=8> */
[----:B------:R-:W-:-:S05]  /*9520*/  F2FP.SATFINITE.E4M3.F32.PACK_AB_MERGE_C R23, RZ, R23, RZ ;  /* 0x00000017ff17723e */ /* 0x000fca00048070ff */
[----:B------:R0:W-:Y:S01]  /*9530*/  @!P3 STG.E.U8 desc[UR16][R28.64+0x18], R23 ;  /* 0x000018171c00b986 */ /* 0x0001e2000c101110 */
[----:B------:R-:W-:Y:S05]  /*9540*/  @P2 BRA `(.L_x_188) ;  /* 0x0000000000042947 */ /* 0x000fea0003800000 */
[----:B------:R0:W5:Y:S02]  /*9550*/  LDG.E.U8 R22, desc[UR16][R24.64+0x19] ;  /* 0x0000191018167981 */ /* 0x000164000c1e1100 */
.L_x_188:
[----:B------:R-:W-:Y:S05]  /*9560*/  BSYNC B1 ;  /* 0x0000000000017941 */ /* 0x000fea0003800000 */
.L_x_187:
        /* <DEDUP_REMOVED lines=12> */
.L_x_190:
[----:B------:R-:W-:Y:S05]  /*9630*/  BSYNC B1 ;  /* 0x0000000000017941 */ /* 0x000fea0003800000 */
.L_x_189:
        /* <DEDUP_REMOVED lines=12> */
.L_x_192:
[----:B------:R-:W-:Y:S05]  /*9700*/  BSYNC B1 ;  /* 0x0000000000017941 */ /* 0x000fea0003800000 */
.L_x_191:
        /* <DEDUP_REMOVED lines=12> */
.L_x_194:
[----:B------:R-:W-:Y:S05]  /*97d0*/  BSYNC B1 ;  /* 0x0000000000017941 */ /* 0x000fea0003800000 */
.L_x_193:
        /* <DEDUP_REMOVED lines=12> */
.L_x_196:
[----:B------:R-:W-:Y:S05]  /*98a0*/  BSYNC B1 ;  /* 0x0000000000017941 */ /* 0x000fea0003800000 */
.L_x_195:
        /* <DEDUP_REMOVED lines=12> */
.L_x_198:
[----:B------:R-:W-:Y:S05]  /*9970*/  BSYNC B1 ;  /* 0x0000000000017941 */ /* 0x000fea0003800000 */
.L_x_197:
        /* <DEDUP_REMOVED lines=12> */
.L_x_200:
[----:B------:R-:W-:Y:S05]  /*9a40*/  BSYNC B1 ;  /* 0x0000000000017941 */ /* 0x000fea0003800000 */
.L_x_199:
        /* <DEDUP_REMOVED lines=12> */
.L_x_202:
[----:B------:R-:W-:Y:S05]  /*9b10*/  BSYNC B1 ;  /* 0x0000000000017941 */ /* 0x000fea0003800000 */
.L_x_201:
        /* <DEDUP_REMOVED lines=12> */
.L_x_204:
[----:B------:R-:W-:Y:S05]  /*9be0*/  BSYNC B1 ;  /* 0x0000000000017941 */ /* 0x000fea0003800000 */
.L_x_203:
        /* <DEDUP_REMOVED lines=12> */
.L_x_206:
[----:B------:R-:W-:Y:S05]  /*9cb0*/  BSYNC B1 ;  /* 0x0000000000017941 */ /* 0x000fea0003800000 */
.L_x_205:
        /* <DEDUP_REMOVED lines=12> */
.L_x_208:
[----:B------:R-:W-:Y:S05]  /*9d80*/  BSYNC B1 ;  /* 0x0000000000017941 */ /* 0x000fea0003800000 */
.L_x_207:
        /* <DEDUP_REMOVED lines=12> */
.L_x_210:
[----:B------:R-:W-:Y:S05]  /*9e50*/  BSYNC B1 ;  /* 0x0000000000017941 */ /* 0x000fea0003800000 */
.L_x_209:
        /* <DEDUP_REMOVED lines=12> */
.L_x_212:
[----:B------:R-:W-:Y:S05]  /*9f20*/  BSYNC B1 ;  /* 0x0000000000017941 */ /* 0x000fea0003800000 */
.L_x_211:
        /* <DEDUP_REMOVED lines=12> */
.L_x_214:
[----:B------:R-:W-:Y:S05]  /*9ff0*/  BSYNC B1 ;  /* 0x0000000000017941 */ /* 0x000fea0003800000 */
.L_x_213:
        /* <DEDUP_REMOVED lines=12> */
.L_x_216:
[----:B------:R-:W-:Y:S05]  /*a0c0*/  BSYNC B1 ;  /* 0x0000000000017941 */ /* 0x000fea0003800000 */
.L_x_215:
        /* <DEDUP_REMOVED lines=12> */
.L_x_218:
[----:B------:R-:W-:Y:S05]  /*a190*/  BSYNC B1 ;  /* 0x0000000000017941 */ /* 0x000fea0003800000 */
.L_x_217:
        /* <DEDUP_REMOVED lines=12> */
.L_x_220:
[----:B------:R-:W-:Y:S05]  /*a260*/  BSYNC B1 ;  /* 0x0000000000017941 */ /* 0x000fea0003800000 */
.L_x_219:
        /* <DEDUP_REMOVED lines=12> */
.L_x_222:
[----:B------:R-:W-:Y:S05]  /*a330*/  BSYNC B1 ;  /* 0x0000000000017941 */ /* 0x000fea0003800000 */
.L_x_221:
        /* <DEDUP_REMOVED lines=12> */
.L_x_224:
[----:B------:R-:W-:Y:S05]  /*a400*/  BSYNC B1 ;  /* 0x0000000000017941 */ /* 0x000fea0003800000 */
.L_x_223:
        /* <DEDUP_REMOVED lines=12> */
.L_x_226:
[----:B------:R-:W-:Y:S05]  /*a4d0*/  BSYNC B1 ;  /* 0x0000000000017941 */ /* 0x000fea0003800000 */
.L_x_225:
        /* <DEDUP_REMOVED lines=12> */
.L_x_228:
[----:B------:R-:W-:Y:S05]  /*a5a0*/  BSYNC B1 ;  /* 0x0000000000017941 */ /* 0x000fea0003800000 */
.L_x_227:
[----:B-----5:R-:W-:Y:S01]  /*a5b0*/  LOP3.LUT R2, R2, 0xff, RZ, 0xc0, !PT ;  /* 0x000000ff02027812 */ /* 0x020fe200078ec0ff */
[----:B------:R-:W-:Y:S01]  /*a5c0*/  BSSY B1, `(.L_x_229) ;  /* 0x000000b000017945 */ /* 0x000fe20003800000 */
[----:B------:R-:W-:Y:S02]  /*a5d0*/  ISETP.LT.OR P3, PT, R41, 0x41, !P1 ;  /* 0x000000412900780c */ /* 0x000fe40004f61670 */
[----:B------:R-:W-:-:S05]  /*a5e0*/  F2FP.F16.E4M3.UNPACK_B R2, R2 ;  /* 0x00000002ff02723e */ /* 0x000fca00020006ff */
[----:B------:R-:W-:-:S05]  /*a5f0*/  HADD2.F32 R2, -RZ, R2.H0_H0 ;  /* 0x20000002ff027230 */ /* 0x000fca0000004100 */
[----:B0-----:R-:W-:-:S04]  /*a600*/  FMUL R3, R2, UR21 ;  /* 0x0000001502037c20 */ /* 0x001fc80008400000 */
[----:B------:R-:W-:Y:S01]  /*a610*/  FFMA R3, R0, UR20, R3 ;  /* 0x0000001400037c23 */ /* 0x000fe20008000003 */
[----:B------:R-:W-:-:S04]  /*a620*/  PRMT R0, RZ, 0x7610, R0 ;  /* 0x00007610ff007816 */ /* 0x000fc80000000000 */
[----:B------:R-:W-:-:S05]  /*a630*/  F2FP.SATFINITE.E4M3.F32.PACK_AB_MERGE_C R3, RZ, R3, RZ ;  /* 0x00000003ff03723e */ /* 0x000fca00048070ff */
[----:B------:R0:W-:Y:S01]  /*a640*/  @!P2 STG.E.U8 desc[UR16][R28.64+0x41], R3 ;  /* 0x000041031c00a986 */ /* 0x0001e2000c101110 */
[----:B------:R-:W-:Y:S05]  /*a650*/  @P3 BRA `(.L_x_230) ;  /* 0x0000000000043947 */ /* 0x000fea0003800000 */
[----:B------:R0:W5:Y:S02]  /*a660*/  LDG.E.U8 R0, desc[UR16][R26.64+0x40] ;  /* 0x000040101a007981 */ /* 0x000164000c1e1100 */
.L_x_230:
[----:B------:R-:W-:Y:S05]  /*a670*/  BSYNC B1 ;  /* 0x0000000000017941 */ /* 0x000fea0003800000 */
.L_x_229:
[----:B------:R-:W2:Y:S01]  /*a680*/  LDL.LU R2, [R1] ;  /* 0x0000000001027983 */ /* 0x000ea20000300800 */
[----:B-----5:R-:W-:Y:S01]  /*a690*/  LOP3.LUT R0, R0, 0xff, RZ, 0xc0, !PT ;  /* 0x000000ff00007812 */ /* 0x020fe200078ec0ff */
[----:B------:R-:W-:Y:S01]  /*a6a0*/  BSSY B1, `(.L_x_231) ;  /* 0x000000b000017945 */ /* 0x000fe20003800000 */
[----:B------:R-:W-:Y:S02]  /*a6b0*/  ISETP.LT.OR P2, PT, R41, 0x42, !P1 ;  /* 0x000000422900780c */ /* 0x000fe40004f41670 */
[----:B------:R-:W-:-:S05]  /*a6c0*/  F2FP.F16.E4M3.UNPACK_B R0, R0 ;  /* 0x00000000ff00723e */ /* 0x000fca00020006ff */
[----:B------:R-:W-:-:S05]  /*a6d0*/  HADD2.F32 R0, -RZ, R0.H0_H0 ;  /* 0x20000000ff007230 */ /* 0x000fca0000004100 */
[----:B------:R-:W-:-:S04]  /*a6e0*/  FMUL R0, R0, UR21 ;  /* 0x0000001500007c20 */ /* 0x000fc80008400000 */
[----:B--2---:R-:W-:-:S05]  /*a6f0*/  FFMA R0, R2, UR20, R0 ;  /* 0x0000001402007c23 */ /* 0x004fca0008000000 */
[----:B0-----:R-:W-:Y:S02]  /*a700*/  F2FP.SATFINITE.E4M3.F32.PACK_AB_MERGE_C R3, RZ, R0, RZ ;  /* 0x00000000ff03723e */ /* 0x001fe400048070ff */
[----:B------:R-:W-:-:S03]  /*a710*/  PRMT R0, RZ, 0x7610, R0 ;  /* 0x00007610ff007816 */ /* 0x000fc60000000000 */
[----:B------:R0:W-:Y:S01]  /*a720*/  @!P3 STG.E.U8 desc[UR16][R30.64+0x40], R3 ;  /* 0x000040031e00b986 */ /* 0x0001e2000c101110 */
[----:B------:R-:W-:Y:S05]  /*a730*/  @P2 BRA `(.L_x_232) ;  /* 0x0000000000042947 */ /* 0x000fea0003800000 */
[----:B------:R2:W5:Y:S02]  /*a740*/  LDG.E.U8 R0, desc[UR16][R26.64+0x41] ;  /* 0x000041101a007981 */ /* 0x000564000c1e1100 */
.L_x_232:
[----:B------:R-:W-:Y:S05]  /*a750*/  BSYNC B1 ;  /* 0x0000000000017941 */ /* 0x000fea0003800000 */
.L_x_231:
[----:B------:R-:W3:Y:S01]  /*a760*/  LDL.LU R2, [R1+0x4] ;  /* 0x0000040001027983 */ /* 0x000ee20000300800 */
[----:B-----5:R-:W-:Y:S01]  /*a770*/  LOP3.LUT R0, R0, 0xff, RZ, 0xc0, !PT ;  /* 0x000000ff00007812 */ /* 0x020fe200078ec0ff */
[----:B------:R-:W-:Y:S01]  /*a780*/  BSSY B1, `(.L_x_233) ;  /* 0x000000b000017945 */ /* 0x000fe20003800000 */
[----:B------:R-:W-:Y:S02]  /*a790*/  ISETP.LT.OR P3, PT, R41, 0x49, !P0 ;  /* 0x000000492900780c */ /* 0x000fe40004761670 */
[----:B------:R-:W-:-:S05]  /*a7a0*/  F2FP.F16.E4M3.UNPACK_B R0, R0 ;  /* 0x00000000ff00723e */ /* 0x000fca00020006ff */
[----:B------:R-:W-:-:S05]  /*a7b0*/  HADD2.F32 R0, -RZ, R0.H0_H0 ;  /* 0x20000000ff007230 */ /* 0x000fca0000004100 */
[----:B------:R-:W-:-:S04]  /*a7c0*/  FMUL R0, R0, UR21 ;  /* 0x0000001500007c20 */ /* 0x000fc80008400000 */
[----:B---3--:R-:W-:-:S05]  /*a7d0*/  FFMA R0, R2, UR20, R0 ;  /* 0x0000001402007c23 */ /* 0x008fca0008000000 */
[----:B0-----:R-:W-:Y:S02]  /*a7e0*/  F2FP.SATFINITE.E4M3.F32.PACK_AB_MERGE_C R3, RZ, R0, RZ ;  /* 0x00000000ff03723e */ /* 0x001fe400048070ff */
[----:B------:R-:W-:-:S03]  /*a7f0*/  PRMT R0, RZ, 0x7610, R0 ;  /* 0x00007610ff007816 */ /* 0x000fc60000000000 */
[----:B------:R0:W-:Y:S01]  /*a800*/  @!P2 STG.E.U8 desc[UR16][R30.64+0x41], R3 ;  /* 0x000041031e00a986 */ /* 0x0001e2000c101110 */
[----:B------:R-:W-:Y:S05]  /*a810*/  @P3 BRA `(.L_x_234) ;  /* 0x0000000000043947 */ /* 0x000fea0003800000 */
[----:B------:R3:W5:Y:S02]  /*a820*/  LDG.E.U8 R0, desc[UR16][R24.64+0x48] ;  /* 0x0000481018007981 */ /* 0x000764000c1e1100 */
.L_x_234:
[----:B------:R-:W-:Y:S05]  /*a830*/  BSYNC B1 ;  /* 0x0000000000017941 */ /* 0x000fea0003800000 */
.L_x_233:
[----:B------:R-:W2:Y:S01]  /*a840*/  LDL.LU R2, [R1+0x8] ;  /* 0x0000080001027983 */ /* 0x000ea20000300800 */
        /* <DEDUP_REMOVED lines=12> */
.L_x_236:
[----:B------:R-:W-:Y:S05]  /*a910*/  BSYNC B1 ;  /* 0x0000000000017941 */ /* 0x000fea0003800000 */
.L_x_235:
        /* <DEDUP_REMOVED lines=13> */
.L_x_238:
[----:B------:R-:W-:Y:S05]  /*a9f0*/  BSYNC B1 ;  /* 0x0000000000017941 */ /* 0x000fea0003800000 */
.L_x_237:
        /* <DEDUP_REMOVED lines=13> */
.L_x_240:
[----:B------:R-:W-:Y:S05]  /*aad0*/  BSYNC B1 ;  /* 0x0000000000017941 */ /* 0x000fea0003800000 */
.L_x_239:
        /* <DEDUP_REMOVED lines=13> */
.L_x_242:
[----:B------:R-:W-:Y:S05]  /*abb0*/  BSYNC B1 ;  /* 0x0000000000017941 */ /* 0x000fea0003800000 */
.L_x_241:
        /* <DEDUP_REMOVED lines=13> */
.L_x_244:
[----:B------:R-:W-:Y:S05]  /*ac90*/  BSYNC B1 ;  /* 0x0000000000017941 */ /* 0x000fea0003800000 */
.L_x_243:
        /* <DEDUP_REMOVED lines=13> */
.L_x_246:
[----:B------:R-:W-:Y:S05]  /*ad70*/  BSYNC B1 ;  /* 0x0000000000017941 */ /* 0x000fea0003800000 */
.L_x_245:
        /* <DEDUP_REMOVED lines=13> */
.L_x_248:
[----:B------:R-:W-:Y:S05]  /*ae50*/  BSYNC B1 ;  /* 0x0000000000017941 */ /* 0x000fea0003800000 */
.L_x_247:
        /* <DEDUP_REMOVED lines=13> */
.L_x_250:
[----:B------:R-:W-:Y:S05]  /*af30*/  BSYNC B1 ;  /* 0x0000000000017941 */ /* 0x000fea0003800000 */
.L_x_249:
        /* <DEDUP_REMOVED lines=13> */
.L_x_252:
[----:B------:R-:W-:Y:S05]  /*b010*/  BSYNC B1 ;  /* 0x0000000000017941 */ /* 0x000fea0003800000 */
.L_x_251:
        /* <DEDUP_REMOVED lines=13> */
.L_x_254:
[----:B------:R-:W-:Y:S05]  /*b0f0*/  BSYNC B1 ;  /* 0x0000000000017941 */ /* 0x000fea0003800000 */
.L_x_253:
        /* <DEDUP_REMOVED lines=13> */
.L_x_256:
[----:B------:R-:W-:Y:S05]  /*b1d0*/  BSYNC B1 ;  /* 0x0000000000017941 */ /* 0x000fea0003800000 */
.L_x_255:
        /* <DEDUP_REMOVED lines=13> */
.L_x_258:
[----:B------:R-:W-:Y:S05]  /*b2b0*/  BSYNC B1 ;  /* 0x0000000000017941 */ /* 0x000fea0003800000 */
.L_x_257:
        /* <DEDUP_REMOVED lines=13> */
.L_x_260:
[----:B------:R-:W-:Y:S05]  /*b390*/  BSYNC B1 ;  /* 0x0000000000017941 */ /* 0x000fea0003800000 */
.L_x_259:
        /* <DEDUP_REMOVED lines=13> */
.L_x_262:
[----:B------:R-:W-:Y:S05]  /*b470*/  BSYNC B1 ;  /* 0x0000000000017941 */ /* 0x000fea0003800000 */
.L_x_261:
        /* <DEDUP_REMOVED lines=13> */
.L_x_264:
[----:B------:R-:W-:Y:S05]  /*b550*/  BSYNC B1 ;  /* 0x0000000000017941 */ /* 0x000fea0003800000 */
.L_x_263:
        /* <DEDUP_REMOVED lines=13> */
.L_x_266:
[----:B------:R-:W-:Y:S05]  /*b630*/  BSYNC B1 ;  /* 0x0000000000017941 */ /* 0x000fea0003800000 */
.L_x_265:
        /* <DEDUP_REMOVED lines=13> */
.L_x_268:
[----:B------:R-:W-:Y:S05]  /*b710*/  BSYNC B1 ;  /* 0x0000000000017941 */ /* 0x000fea0003800000 */
.L_x_267:
        /* <DEDUP_REMOVED lines=13> */
.L_x_270:
[----:B------:R-:W-:Y:S05]  /*b7f0*/  BSYNC B1 ;  /* 0x0000000000017941 */ /* 0x000fea0003800000 */
.L_x_269:
        /* <DEDUP_REMOVED lines=13> */
.L_x_272:
[----:B------:R-:W-:Y:S05]  /*b8d0*/  BSYNC B1 ;  /* 0x0000000000017941 */ /* 0x000fea0003800000 */
.L_x_271:
        /* <DEDUP_REMOVED lines=13> */
.L_x_274:
[----:B------:R-:W-:Y:S05]  /*b9b0*/  BSYNC B1 ;  /* 0x0000000000017941 */ /* 0x000fea0003800000 */
.L_x_273:
        /* <DEDUP_REMOVED lines=13> */
.L_x_276:
[----:B------:R-:W-:Y:S05]  /*ba90*/  BSYNC B1 ;  /* 0x0000000000017941 */ /* 0x000fea0003800000 */
.L_x_275:
        /* <DEDUP_REMOVED lines=13> */
.L_x_278:
[----:B------:R-:W-:Y:S05]  /*bb70*/  BSYNC B1 ;  /* 0x0000000000017941 */ /* 0x000fea0003800000 */
.L_x_277:
        /* <DEDUP_REMOVED lines=13> */
.L_x_280:
[----:B------:R-:W-:Y:S05]  /*bc50*/  BSYNC B1 ;  /* 0x0000000000017941 */ /* 0x000fea0003800000 */
.L_x_279:
        /* <DEDUP_REMOVED lines=13> */
.L_x_282:
[----:B------:R-:W-:Y:S05]  /*bd30*/  BSYNC B1 ;  /* 0x0000000000017941 */ /* 0x000fea0003800000 */
.L_x_281:
        /* <DEDUP_REMOVED lines=13> */
.L_x_284:
[----:B------:R-:W-:Y:S05]  /*be10*/  BSYNC B1 ;  /* 0x0000000000017941 */ /* 0x000fea0003800000 */
.L_x_283:
        /* <DEDUP_REMOVED lines=13> */
.L_x_286:
[----:B------:R-:W-:Y:S05]  /*bef0*/  BSYNC B1 ;  /* 0x0000000000017941 */ /* 0x000fea0003800000 */
.L_x_285:
        /* <DEDUP_REMOVED lines=13> */
.L_x_288:
[----:B------:R-:W-:Y:S05]  /*bfd0*/  BSYNC B1 ;  /* 0x0000000000017941 */ /* 0x000fea0003800000 */
.L_x_287:
[----:B------:R-:W-:Y:S05]  /*bfe0*/  @P1 BRA `(.L_x_289) ;  /* 0x0000002000ac1947 */ /* 0x000fea0003800000 */
[----:B------:R-:W2:Y:S01]  /*bff0*/  LDL.LU R2, [R1+0x74] ;  /* 0x0000740001027983 */ /* 0x000ea20000300800 */
[----:B-----5:R-:W-:-:S04]  /*c000*/  LOP3.LUT R0, R0, 0xff, RZ, 0xc0, !PT ;  /* 0x000000ff00007812 */ /* 0x020fc800078ec0ff */
[----:B------:R-:W-:-:S05]  /*c010*/  F2FP.F16.E4M3.UNPACK_B R0, R0 ;  /* 0x00000000ff00723e */ /* 0x000fca00020006ff */
[----:B------:R-:W-:-:S05]  /*c020*/  HADD2.F32 R0, -RZ, R0.H0_H0 ;  /* 0x20000000ff007230 */ /* 0x000fca0000004100 */
[----:B------:R-:W-:-:S04]  /*c030*/  FMUL R0, R0, UR21 ;  /* 0x0000001500007c20 */ /* 0x000fc80008400000 */
[----:B--2---:R-:W-:-:S05]  /*c040*/  FFMA R0, R2, UR20, R0 ;  /* 0x0000001402007c23 */ /* 0x004fca0008000000 */
[----:B0-----:R-:W-:-:S05]  /*c050*/  F2FP.SATFINITE.E4M3.F32.PACK_AB_MERGE_C R3, RZ, R0, RZ ;  /* 0x00000000ff03723e */ /* 0x001fca00048070ff */
[----:B------:R0:W-:Y:S01]  /*c060*/  STG.E.U8 desc[UR16][R30.64+0x79], R3 ;  /* 0x000079031e007986 */ /* 0x0001e2000c101110 */
[----:B------:R-:W-:Y:S05]  /*c070*/  BRA `(.L_x_289) ;  /* 0x0000002000887947 */ /* 0x000fea0003800000 */
.L_x_32:
[C---:B------:R-:W-:Y:S01]  /*c080*/  ISETP.GE.AND P3, PT, R42.reuse, 0x1, PT ;  /* 0x000000012a00780c */ /* 0x040fe20003f66270 */
[----:B------:R-:W2:Y:S01]  /*c090*/  LDL.LU R227, [R1+0x10] ;  /* 0x0000100001e37983 */ /* 0x000ea20000300800 */
[----:B------:R-:W-:Y:S01]  /*c0a0*/  ISETP.GE.AND P2, PT, R42, 0x9, PT ;  /* 0x000000092a00780c */ /* 0x000fe20003f46270 */
[----:B------:R-:W-:Y:S01]  /*c0b0*/  FMUL R225, R225, UR20 ;  /* 0x00000014e1e17c20 */ /* 0x000fe20008400000 */
[C---:B------:R-:W-:Y:S01]  /*c0c0*/  ISETP.LT.OR P0, PT, R41.reuse, 0x1, !P3 ;  /* 0x000000012900780c */ /* 0x040fe20005f01670 */
[----:B------:R-:W-:Y:S01]  /*c0d0*/  FMUL R226, R226, UR20 ;  /* 0x00000014e2e27c20 */ /* 0x000fe20008400000 */
[----:B------:R-:W-:Y:S01]  /*c0e0*/  ISETP.LT.OR P1, PT, R41, 0x2, !P3 ;  /* 0x000000022900780c */ /* 0x000fe20005f21670 */
[----:B------:R-:W-:Y:S01]  /*c0f0*/  FMUL R223, R223, UR20 ;  /* 0x00000014dfdf7c20 */ /* 0x000fe20008400000 */
[----:B------:R-:W-:Y:S01]  /*c100*/  ISETP.LT.OR P6, PT, R41, 0x2, !P2 ;  /* 0x000000022900780c */ /* 0x000fe200057c1670 */
[----:B------:R-:W-:Y:S01]  /*c110*/  FMUL R224, R224, UR20 ;  /* 0x00000014e0e07c20 */ /* 0x000fe20008400000 */
[----:B------:R-:W-:-:S02]  /*c120*/  F2FP.SATFINITE.E4M3.F32.PACK_AB_MERGE_C R33, RZ, R226, RZ ;  /* 0x000000e2ff21723e */ /* 0x000fc400048070ff */
[----:B------:R-:W-:Y:S01]  /*c130*/  F2FP.SATFINITE.E4M3.F32.PACK_AB_MERGE_C R225, RZ, R225, RZ ;  /* 0x000000e1ffe1723e */ /* 0x000fe200048070ff */
[----:B------:R-:W-:Y:S01]  /*c140*/  FMUL R222, R222, UR20 ;  /* 0x00000014dede7c20 */ /* 0x000fe20008400000 */
[----:B------:R-:W-:Y:S01]  /*c150*/  ISETP.LT.OR P5, PT, R41, 0x1, !P2 ;  /* 0x000000012900780c */ /* 0x000fe200057a1670 */
[----:B------:R-:W-:Y:S01]  /*c160*/  FMUL R221, R221, UR20 ;  /* 0x00000014dddd7c20 */ /* 0x000fe20008400000 */
[----:B------:R-:W-:Y:S01]  /*c170*/  F2FP.SATFINITE.E4M3.F32.PACK_AB_MERGE_C R223, RZ, R223, RZ ;  /* 0x000000dfffdf723e */ /* 0x000fe200048070ff */
[----:B------:R0:W-:Y:S01]  /*c180*/  @!P0 STG.E.U8 desc[UR16][R24.64], R33 ;  /* 0x0000002118008986 */ /* 0x0001e2000c101110 */
[----:B------:R-:W-:-:S03]  /*c190*/  ISETP.LT.OR P0, PT, R41, 0x9, !P3 ;  /* 0x000000092900780c */ /* 0x000fc60005f01670 */
[----:B------:R-:W-:Y:S01]  /*c1a0*/  @!P1 STG.E.U8 desc[UR16][R24.64+0x1], R225 ;  /* 0x000001e118009986 */ /* 0x000fe2000c101110 */
[----:B------:R-:W-:-:S03]  /*c1b0*/  ISETP.LT.OR P1, PT, R41, 0xa, !P3 ;  /* 0x0000000a2900780c */ /* 0x000fc60005f21670 */
[----:B------:R-:W-:Y:S01]  /*c1c0*/  @!P6 STG.E.U8 desc[UR16][R26.64+0x1], R223 ;  /* 0x000001df1a00e986 */ /* 0x000fe2000c101110 */
[----:B------:R-:W-:Y:S01]  /*c1d0*/  ISETP.LT.OR P6, PT, R41, 0xa, !P2 ;  /* 0x0000000a2900780c */ /* 0x000fe200057c1670 */
[----:B------:R-:W-:Y:S01]  /*c1e0*/  FMUL R219, R219, UR20 ;  /* 0x00000014dbdb7c20 */ /* 0x000fe20008400000 */
[----:B------:R-:W-:Y:S01]  /*c1f0*/  F2FP.SATFINITE.E4M3.F32.PACK_AB_MERGE_C R35, RZ, R224, RZ ;  /* 0x000000e0ff23723e */ /* 0x000fe200048070ff */
[----:B------:R-:W-:Y:S01]  /*c200*/  FMUL R220, R220, UR20 ;  /* 0x00000014dcdc7c20 */ /* 0x000fe20008400000 */
[----:B0-----:R-:W-:Y:S01]  /*c210*/  F2FP.SATFINITE.E4M3.F32.PACK_AB_MERGE_C R33, RZ, R222, RZ ;  /* 0x000000deff21723e */ /* 0x001fe200048070ff */
[----:B------:R-:W-:Y:S01]  /*c220*/  FMUL R218, R218, UR20 ;  /* 0x00000014dada7c20 */ /* 0x000fe20008400000 */
[----:B------:R-:W-:Y:S01]  /*c230*/  F2FP.SATFINITE.E4M3.F32.PACK_AB_MERGE_C R221, RZ, R221, RZ ;  /* 0x000000ddffdd723e */ /* 0x000fe200048070ff */
[----:B------:R0:W-:Y:S01]  /*c240*/  @!P5 STG.E.U8 desc[UR16][R26.64], R35 ;  /* 0x000000231a00d986 */ /* 0x0001e2000c101110 */
[C---:B------:R-:W-:Y:S02]  /*c250*/  ISETP.LT.OR P5, PT, R41.reuse, 0x9, !P2 ;  /* 0x000000092900780c */ /* 0x040fe400057a1670 */
        /* <DEDUP_REMOVED lines=8> */
[----:B0-----:R-:W-:Y:S01]  /*c2e0*/  F2FP.SATFINITE.E4M3.F32.PACK_AB_MERGE_C R35, RZ, R220, RZ ;  /* 0x000000dcff23723e */ /* 0x001fe200048070ff */
[----:B------:R-:W-:Y:S01]  /*c2f0*/  FMUL R215, R215, UR20 ;  /* 0x00000014d7d77c20 */ /* 0x000fe20008400000 */
[----:B------:R-:W4:Y:S01]  /*c300*/  LDL.LU R226, [R1+0xc] ;  /* 0x00000c0001e27983 */ /* 0x000f220000300800 */
[----:B-1----:R-:W-:Y:S02]  /*c310*/  F2FP.SATFINITE.E4M3.F32.PACK_AB_MERGE_C R33, RZ, R218, RZ ;  /* 0x000000daff21723e */ /* 0x002fe400048070ff */
[----:B------:R-:W-:Y:S01]  /*c320*/  F2FP.SATFINITE.E4M3.F32.PACK_AB_MERGE_C R217, RZ, R217, RZ ;  /* 0x000000d9ffd9723e */ /* 0x000fe200048070ff */
[----:B------:R0:W-:Y:S01]  /*c330*/  @!P5 STG.E.U8 desc[UR16][R26.64+0x8], R35 ;  /* 0x000008231a00d986 */ /* 0x0001e2000c101110 */
[----:B------:R-:W-:-:S02]  /*c340*/  ISETP.LT.OR P5, PT, R41, 0x11, !P2 ;  /* 0x000000112900780c */ /* 0x000fc400057a1670 */
[----:B------:R-:W-:Y:S01]  /*c350*/  F2FP.SATFINITE.E4M3.F32.PACK_AB_MERGE_C R215, RZ, R215, RZ ;  /* 0x000000d7ffd7723e */ /* 0x000fe200048070ff */
[----:B------:R-:W3:Y:S01]  /*c360*/  LDL.LU R224, [R1+0x8] ;  /* 0x0000080001e07983 */ /* 0x000ee20000300800 */
[----:B------:R-:W-:-:S03]  /*c370*/  FMUL R216, R216, UR20 ;  /* 0x00000014d8d87c20 */ /* 0x000fc60008400000 */
[----:B------:R-:W4:Y:S04]  /*c380*/  LDL.LU R225, [R1+0x4] ;  /* 0x0000040001e17983 */ /* 0x000f280000300800 */
[----:B------:R-:W3:Y:S01]  /*c390*/  LDL.LU R223, [R1] ;  /* 0x0000000001df7983 */ /* 0x000ee20000300800 */
[----:B0-----:R-:W-:Y:S01]  /*c3a0*/  F2FP.SATFINITE.E4M3.F32.PACK_AB_MERGE_C R35, RZ, R216, RZ ;  /* 0x000000d8ff23723e */ /* 0x001fe200048070ff */
[----:B------:R-:W-:Y:S01]  /*c3b0*/  FMUL R214, R214, UR20 ;  /* 0x00000014d6d67c20 */ /* 0x000fe20008400000 */
[----:B------:R-:W-:Y:S01]  /*c3c0*/  FMUL R213, R213, UR20 ;  /* 0x00000014d5d57c20 */ /* 0x000fe20008400000 */
[----:B------:R0:W-:Y:S01]  /*c3d0*/  @!P0 STG.E.U8 desc[UR16][R24.64+0x10], R33 ;  /* 0x0000102118008986 */ /* 0x0001e2000c101110 */
[----:B------:R-:W-:Y:S01]  /*c3e0*/  ISETP.LT.OR P0, PT, R41, 0x19, !P3 ;  /* 0x000000192900780c */ /* 0x000fe20005f01670 */
[----:B------:R-:W-:Y:S01]  /*c3f0*/  FMUL R211, R211, UR20 ;  /* 0x00000014d3d37c20 */ /* 0x000fe20008400000 */
[----:B------:R-:W-:Y:S01]  /*c400*/  FMUL R212, R212, UR20 ;  /* 0x00000014d4d47c20 */ /* 0x000fe20008400000 */
[----:B------:R-:W-:Y:S01]  /*c410*/  @!P1 STG.E.U8 desc[UR16][R24.64+0x11], R217 ;  /* 0x000011d918009986 */ /* 0x000fe2000c101110 */
[C---:B------:R-:W-:Y:S01]  /*c420*/  ISETP.LT.OR P1, PT, R41.reuse, 0x1a, !P3 ;  /* 0x0000001a2900780c */ /* 0x040fe20005f21670 */
[----:B------:R-:W-:Y:S01]  /*c430*/  FMUL R210, R210, UR20 ;  /* 0x00000014d2d27c20 */ /* 0x000fe20008400000 */
[----:B------:R-:W-:Y:S01]  /*c440*/  F2FP.SATFINITE.E4M3.F32.PACK_AB_MERGE_C R213, RZ, R213, RZ ;  /* 0x000000d5ffd5723e */ /* 0x000fe200048070ff */
[----:B------:R-:W-:Y:S01]  /*c450*/  @!P6 STG.E.U8 desc[UR16][R26.64+0x11], R215 ;  /* 0x000011d71a00e986 */ /* 0x000fe2000c101110 */
[----:B------:R-:W-:Y:S01]  /*c460*/  ISETP.LT.OR P6, PT, R41, 0x1a, !P2 ;  /* 0x0000001a2900780c */ /* 0x000fe200057c1670 */
[----:B------:R-:W-:Y:S01]  /*c470*/  FMUL R209, R209, UR20 ;  /* 0x00000014d1d17c20 */ /* 0x000fe20008400000 */
[----:B------:R-:W-:Y:S01]  /*c480*/  F2FP.SATFINITE.E4M3.F32.PACK_AB_MERGE_C R211, RZ, R211, RZ ;  /* 0x000000d3ffd3723e */ /* 0x000fe200048070ff */
[----:B------:R1:W-:Y:S01]  /*c490*/  @!P5 STG.E.U8 desc[UR16][R26.64+0x10], R35 ;  /* 0x000010231a00d986 */ /* 0x0003e2000c101110 */
[----:B0-----:R-:W-:Y:S01]  /*c4a0*/  F2FP.SATFINITE.E4M3.F32.PACK_AB_MERGE_C R33, RZ, R214, RZ ;  /* 0x000000d6ff21723e */ /* 0x001fe200048070ff */
[----:B------:R-:W-:Y:S01]  /*c4b0*/  FMUL R207, R207, UR20 ;  /* 0x00000014cfcf7c20 */ /* 0x000fe20008400000 */
[C---:B------:R-:W-:Y:S01]  /*c4c0*/  ISETP.LT.OR P5, PT, R41.reuse, 0x19, !P2 ;  /* 0x000000192900780c */ /* 0x040fe200057a1670 */
[----:B------:R-:W-:Y:S01]  /*c4d0*/  FMUL R208, R208, UR20 ;  /* 0x00000014d0d07c20 */ /* 0x000fe20008400000 */
[----:B------:R-:W-:Y:S01]  /*c4e0*/  F2FP.SATFINITE.E4M3.F32.PACK_AB_MERGE_C R209, RZ, R209, RZ ;  /* 0x000000d1ffd1723e */ /* 0x000fe200048070ff */
[----:B------:R0:W-:Y:S01]  /*c4f0*/  @!P0 STG.E.U8 desc[UR16][R24.64+0x18], R33 ;  /* 0x0000182118008986 */ /* 0x0001e2000c101110 */
[C---:B------:R-:W-:Y:S01]  /*c500*/  ISETP.LT.OR P0, PT, R41.reuse, 0x21, !P3 ;  /* 0x000000212900780c */ /* 0x040fe20005f01670 */
[----:B------:R-:W-:Y:S01]  /*c510*/  FMUL R206, R206, UR20 ;  /* 0x00000014cece7c20 */ /* 0x000fe20008400000 */
[----:B------:R-:W-:Y:S01]  /*c520*/  F2FP.SATFINITE.E4M3.F32.PACK_AB_MERGE_C R207, RZ, R207, RZ ;  /* 0x000000cfffcf723e */ /* 0x000fe200048070ff */
[----:B------:R-:W-:Y:S01]  /*c530*/  @!P1 STG.E.U8 desc[UR16][R24.64+0x19], R213 ;  /* 0x000019d518009986 */ /* 0x000fe2000c101110 */
[----:B------:R-:W-:Y:S01]  /*c540*/  ISETP.LT.OR P1, PT, R41, 0x22, !P3 ;  /* 0x000000222900780c */ /* 0x000fe20005f21670 */
[----:B------:R-:W-:Y:S01]  /*c550*/  FMUL R205, R205, UR20 ;  /* 0x00000014cdcd7c20 */ /* 0x000fe20008400000 */
[----:B-1----:R-:W-:Y:S01]  /*c560*/  F2FP.SATFINITE.E4M3.F32.PACK_AB_MERGE_C R35, RZ, R212, RZ ;  /* 0x000000d4ff23723e */ /* 0x002fe200048070ff */
        /* <DEDUP_REMOVED lines=11> */
[----:B------:R-:W-:Y:S01]  /*c620*/  ISETP.LT.OR P0, PT, R41, 0x29, !P3 ;  /* 0x000000292900780c */ /* 0x000fe20005f01670 */
[----:B------:R-:W-:Y:S01]  /*c630*/  FMUL R201, R201, UR20 ;  /* 0x00000014c9c97c20 */ /* 0x000fe20008400000 */
[----:B------:R-:W-:Y:S01]  /*c640*/  FMUL R199, R199, UR20 ;  /* 0x00000014c7c77c20 */ /* 0x000fe20008400000 */
[----:B------:R-:W-:Y:S01]  /*c650*/  @!P1 STG.E.U8 desc[UR16][R24.64+0x21], R209 ;  /* 0x000021d118009986 */ /* 0x000fe2000c101110 */
[C---:B------:R-:W-:Y:S01]  /*c660*/  ISETP.LT.OR P1, PT, R41.reuse, 0x2a, !P3 ;  /* 0x0000002a2900780c */ /* 0x040fe20005f21670 */
        /* <DEDUP_REMOVED lines=9> */
[----:B------:R-:W-:Y:S01]  /*c700*/  ISETP.LT.OR P5, PT, R41, 0x29, !P2 ;  /* 0x000000292900780c */ /* 0x000fe200057a1670 */
[----:B------:R-:W-:Y:S01]  /*c710*/  FMUL R195, R195, UR20 ;  /* 0x00000014c3c37c20 */ /* 0x000fe20008400000 */
[----:B------:R-:W-:Y:S01]  /*c720*/  F2FP.SATFINITE.E4M3.F32.PACK_AB_MERGE_C R199, RZ, R199, RZ ;  /* 0x000000c7ffc7723e */ /* 0x000fe200048070ff */
[----:B------:R0:W-:Y:S01]  /*c730*/  @!P0 STG.E.U8 desc[UR16][R24.64+0x28], R33 ;  /* 0x0000282118008986 */ /* 0x0001e2000c101110 */
[C---:B------:R-:W-:Y:S01]  /*c740*/  ISETP.LT.OR P0, PT, R41.reuse, 0x31, !P3 ;  /* 0x000000312900780c */ /* 0x040fe20005f01670 */
[----:B------:R-:W-:Y:S01]  /*c750*/  FMUL R196, R196, UR20 ;  /* 0x00000014c4c47c20 */ /* 0x000fe20008400000 */
[----:B------:R-:W-:Y:S01]  /*c760*/  F2FP.SATFINITE.E4M3.F32.PACK_AB_MERGE_C R197, RZ, R197, RZ ;  /* 0x000000c5ffc5723e */ /* 0x000fe200048070ff */
        /* <DEDUP_REMOVED lines=59> */
[C---:B------:R-:W-:Y:S01]  /*cb20*/  ISETP.LT.OR P6, PT, R41.reuse, 0x4a, !P2 ;  /* 0x0000004a2900780c */ /* 0x040fe200057c1670 */
        /* <DEDUP_REMOVED lines=57> */
[----:B------:R-:W-:Y:S01]  /*cec0*/  ISETP.LT.OR P5, PT, R41, 0x61, !P3 ;  /* 0x000000612900780c */ /* 0x000fe20005fa1670 */
[----:B------:R-:W-:Y:S01]  /*ced0*/  FMUL R161, R161, UR20 ;  /* 0x00000014a1a17c20 */ /* 0x000fe20008400000 */
[----:B0-----:R-:W-:Y:S01]  /*cee0*/  F2FP.SATFINITE.E4M3.F32.PACK_AB_MERGE_C R33, RZ, R178, RZ ;  /* 0x000000b2ff21723e */ /* 0x001fe200048070ff */
[----:B------:R-:W-:Y:S01]  /*cef0*/  FMUL R160, R160, UR20 ;  /* 0x00000014a0a07c20 */ /* 0x000fe20008400000 */
[----:B------:R-:W-:Y:S01]  /*cf00*/  FMUL R159, R159, UR20 ;  /* 0x000000149f9f7c20 */ /* 0x000fe20008400000 */
[----:B------:R-:W-:Y:S01]  /*cf10*/  FMUL R157, R157, UR20 ;  /* 0x000000149d9d7c20 */ /* 0x000fe20008400000 */
[----:B------:R-:W-:Y:S01]  /*cf20*/  F2FP.SATFINITE.E4M3.F32.PACK_AB_MERGE_C R161, RZ, R161, RZ ;  /* 0x000000a1ffa1723e */ /* 0x000fe200048070ff */
[----:B------:R-:W-:Y:S01]  /*cf30*/  FMUL R158, R158, UR20 ;  /* 0x000000149e9e7c20 */ /* 0x000fe20008400000 */
[----:B------:R-:W-:Y:S01]  /*cf40*/  FMUL R156, R156, UR20 ;  /* 0x000000149c9c7c20 */ /* 0x000fe20008400000 */
[----:B------:R-:W-:Y:S01]  /*cf50*/  @!P6 STG.E.U8 desc[UR16][R24.64+0x61], R177 ;  /* 0x000061b11800e986 */ /* 0x000fe2000c101110 */
[----:B------:R-:W-:Y:S01]  /*cf60*/  ISETP.LT.OR P6, PT, R41, 0x69, !P3 ;  /* 0x000000692900780c */ /* 0x000fe20005fc1670 */
[----:B------:R-:W-:Y:S01]  /*cf70*/  FMUL R155, R155, UR20 ;  /* 0x000000149b9b7c20 */ /* 0x000fe20008400000 */
[----:B-1----:R-:W-:Y:S01]  /*cf80*/  F2FP.SATFINITE.E4M3.F32.PACK_AB_MERGE_C R35, RZ, R176, RZ ;  /* 0x000000b0ff23723e */ /* 0x002fe200048070ff */
[----:B------:R0:W-:Y:S01]  /*cf90*/  @!P5 STG.E.U8 desc[UR16][R24.64+0x60], R33 ;  /* 0x000060211800d986 */ /* 0x0001e2000c101110 */
        /* <DEDUP_REMOVED lines=16> */
[----:B-1----:R-:W-:Y:S01]  /*d0a0*/  F2FP.SATFINITE.E4M3.F32.PACK_AB_MERGE_C R35, RZ, R170, RZ ;  /* 0x000000aaff23723e */ /* 0x002fe200048070ff */
[----:B------:R-:W-:Y:S01]  /*d0b0*/  @!P0 STG.E.U8 desc[UR16][R24.64+0x69], R173 ;  /* 0x000069ad18008986 */ /* 0x000fe2000c101110 */
        /* <DEDUP_REMOVED lines=12> */
[----:B------:R-:W-:Y:S01]  /*d180*/  ISETP.LT.OR P6, PT, R41, 0x79, !P3 ;  /* 0x000000792900780c */ /* 0x000fe20005fc1670 */
[----:B------:R-:W-:Y:S01]  /*d190*/  FMUL R17, R17, UR20 ;  /* 0x0000001411117c20 */ /* 0x000fe20008400000 */
[----:B------:R-:W-:Y:S01]  /*d1a0*/  ISETP.LT.OR P3, PT, R41, 0x7a, !P3 ;  /* 0x0000007a2900780c */ /* 0x000fe20005f61670 */
[----:B------:R-:W-:Y:S01]  /*d1b0*/  @!P0 STG.E.U8 desc[UR16][R24.64+0x71], R169 ;  /* 0x000071a918008986 */ /* 0x000fe2000c101110 */
[----:B0-----:R-:W-:Y:S01]  /*d1c0*/  F2FP.SATFINITE.E4M3.F32.PACK_AB_MERGE_C R33, RZ, R168, RZ ;  /* 0x000000a8ff21723e */ /* 0x001fe200048070ff */
[----:B------:R-:W-:Y:S01]  /*d1d0*/  FMUL R18, R18, UR20 ;  /* 0x0000001412127c20 */ /* 0x000fe20008400000 */
[----:B------:R-:W-:Y:S01]  /*d1e0*/  ISETP.GE.AND P0, PT, R42, 0x89, PT ;  /* 0x000000892a00780c */ /* 0x000fe20003f06270 */
[----:B------:R-:W-:Y:S01]  /*d1f0*/  FMUL R16, R16, UR20 ;  /* 0x0000001410107c20 */ /* 0x000fe20008400000 */
[----:B------:R-:W-:Y:S01]  /*d200*/  F2FP.SATFINITE.E4M3.F32.PACK_AB_MERGE_C R21, RZ, R21, RZ ;  /* 0x00000015ff15723e */ /* 0x000fe200048070ff */
[----:B------:R0:W-:Y:S01]  /*d210*/  @!P1 STG.E.U8 desc[UR16][R26.64+0x70], R33 ;  /* 0x000070211a009986 */ /* 0x0001e2000c101110 */
[----:B------:R-:W-:Y:S01]  /*d220*/  ISETP.GE.AND P1, PT, R42, 0x81, PT ;  /* 0x000000812a00780c */ /* 0x000fe20003f26270 */
[----:B------:R-:W-:Y:S01]  /*d230*/  FMUL R15, R15, UR20 ;  /* 0x000000140f0f7c20 */ /* 0x000fe20008400000 */
[----:B-1----:R-:W-:Y:S01]  /*d240*/  F2FP.SATFINITE.E4M3.F32.PACK_AB_MERGE_C R35, RZ, R166, RZ ;  /* 0x000000a6ff23723e */ /* 0x002fe200048070ff */
[----:B------:R-:W-:Y:S01]  /*d250*/  @!P5 STG.E.U8 desc[UR16][R26.64+0x71], R167 ;  /* 0x000071a71a00d986 */ /* 0x000fe2000c101110 */
[----:B------:R-:W-:Y:S01]  /*d260*/  ISETP.LT.OR P5, PT, R41, 0x79, !P2 ;  /* 0x000000792900780c */ /* 0x000fe200057a1670 */
[----:B------:R-:W-:Y:S01]  /*d270*/  FMUL R13, R13, UR20 ;  /* 0x000000140d0d7c20 */ /* 0x000fe20008400000 */
[C---:B------:R-:W-:Y:S01]  /*d280*/  ISETP.LT.OR P2, PT, R41.reuse, 0x7a, !P2 ;  /* 0x0000007a2900780c */ /* 0x040fe20005741670 */
        /* <DEDUP_REMOVED lines=9> */
[----:B------:R-:W-:Y:S01]  /*d320*/  F2FP.SATFINITE.E4M3.F32.PACK_AB_MERGE_C R17, RZ, R17, RZ ;  /* 0x00000011ff11723e */ /* 0x000fe200048070ff */
[----:B------:R-:W-:Y:S01]  /*d330*/  @!P5 STG.E.U8 desc[UR16][R26.64+0x78], R37 ;  /* 0x000078251a00d986 */ /* 0x000fe2000c101110 */
[----:B------:R-:W-:Y:S01]  /*d340*/  ISETP.LT.OR P5, PT, R41, 0x1, !P0 ;  /* 0x000000012900780c */ /* 0x000fe200047a1670 */
[----:B------:R-:W-:Y:S01]  /*d350*/  FMUL R9, R9, UR20 ;  /* 0x0000001409097c20 */ /* 0x000fe20008400000 */
[----:B------:R-:W-:Y:S01]  /*d360*/  F2FP.SATFINITE.E4M3.F32.PACK_AB_MERGE_C R15, RZ, R15, RZ ;  /* 0x0000000fff0f723e */ /* 0x000fe200048070ff */
[----:B------:R0:W-:Y:S01]  /*d370*/  @!P2 STG.E.U8 desc[UR16][R26.64+0x79], R163 ;  /* 0x000079a31a00a986 */ /* 0x0001e2000c101110 */
[C---:B------:R-:W-:Y:S01]  /*d380*/  ISETP.LT.OR P2, PT, R41.reuse, 0xa, !P1 ;  /* 0x0000000a2900780c */ /* 0x040fe20004f41670 */
        /* <DEDUP_REMOVED lines=9> */
[----:B------:R-:W-:Y:S01]  /*d420*/  F2FP.SATFINITE.E4M3.F32.PACK_AB_MERGE_C R11, RZ, R11, RZ ;  /* 0x0000000bff0b723e */ /* 0x000fe200048070ff */
[----:B------:R2:W-:Y:S01]  /*d430*/  @!P5 STG.E.U8 desc[UR16][R30.64], R33 ;  /* 0x000000211e00d986 */ /* 0x0005e2000c101110 */
[----:B------:R-:W-:Y:S01]  /*d440*/  ISETP.LT.OR P5, PT, R41, 0x9, !P0 ;  /* 0x000000092900780c */ /* 0x000fe200047a1670 */
[----:B------:R-:W-:Y:S01]  /*d450*/  FMUL R5, R5, UR20 ;  /* 0x0000001405057c20 */ /* 0x000fe20008400000 */
[----:B0-----:R-:W-:Y:S01]  /*d460*/  F2FP.SATFINITE.E4M3.F32.PACK_AB_MERGE_C R27, RZ, R156, RZ ;  /* 0x0000009cff1b723e */ /* 0x001fe200048070ff */
[----:B-----5:R-:W-:Y:S01]  /*d470*/  FMUL R0, R0, UR20 ;  /* 0x0000001400007c20 */ /* 0x020fe20008400000 */
[----:B------:R-:W-:Y:S01]  /*d480*/  F2FP.SATFINITE.E4M3.F32.PACK_AB_MERGE_C R9, RZ, R9, RZ ;  /* 0x00000009ff09723e */ /* 0x000fe200048070ff */
[----:B------:R-:W-:Y:S01]  /*d490*/  FMUL R6, R6, UR20 ;  /* 0x0000001406067c20 */ /* 0x000fe20008400000 */
[----:B------:R-:W-:Y:S01]  /*d4a0*/  F2FP.SATFINITE.E4M3.F32.PACK_AB_MERGE_C R7, RZ, R7, RZ ;  /* 0x00000007ff07723e */ /* 0x000fe200048070ff */
[----:B------:R-:W4:Y:S01]  /*d4b0*/  LDL.LU R221, [R1+0x14] ;  /* 0x0000140001dd7983 */ /* 0x000f220000300800 */
[----:B-1----:R-:W-:Y:S01]  /*d4c0*/  F2FP.SATFINITE.E4M3.F32.PACK_AB_MERGE_C R25, RZ, R158, RZ ;  /* 0x0000009eff19723e */ /* 0x002fe200048070ff */
[----:B------:R-:W-:Y:S01]  /*d4d0*/  FMUL R2, R2, UR20 ;  /* 0x0000001402027c20 */ /* 0x000fe20008400000 */
[----:B------:R-:W-:Y:S01]  /*d4e0*/  F2FP.SATFINITE.E4M3.F32.PACK_AB_MERGE_C R5, RZ, R5, RZ ;  /* 0x00000005ff05723e */ /* 0x000fe200048070ff */
[----:B------:R-:W-:Y:S01]  /*d4f0*/  @!P6 STG.E.U8 desc[UR16][R30.64+0x1], R159 ;  /* 0x0000019f1e00e986 */ /* 0x000fe2000c101110 */
[----:B------:R-:W-:Y:S01]  /*d500*/  ISETP.LT.OR P6, PT, R41, 0xa, !P0 ;  /* 0x0000000a2900780c */ /* 0x000fe200047c1670 */
[----:B------:R-:W-:Y:S01]  /*d510*/  FMUL R3, R3, UR20 ;  /* 0x0000001403037c20 */ /* 0x000fe20008400000 */
[----:B--2---:R-:W-:Y:S01]  /*d520*/  F2FP.SATFINITE.E4M3.F32.PACK_AB_MERGE_C R33, RZ, R152, RZ ;  /* 0x00000098ff21723e */ /* 0x004fe200048070ff */
[----:B------:R-:W-:Y:S01]  /*d530*/  @!P2 STG.E.U8 desc[UR16][R28.64+0x9], R157 ;  /* 0x0000099d1c00a986 */ /* 0x000fe2000c101110 */
[----:B------:R-:W-:Y:S01]  /*d540*/  ISETP.LT.OR P2, PT, R41, 0x12, !P1 ;  /* 0x000000122900780c */ /* 0x000fe20004f41670 */
[----:B------:R-:W-:-:S02]  /*d550*/  FMUL R4, R4, UR20 ;  /* 0x0000001404047c20 */ /* 0x000fc40008400000 */
[----:B------:R0:W-:Y:S01]  /*d560*/  @!P3 STG.E.U8 desc[UR16][R28.64+0x8], R25 ;  /* 0x000008191c00b986 */ /* 0x0001e2000c101110 */
[----:B------:R-:W-:-:S03]  /*d570*/  ISETP.LT.OR P3, PT, R41, 0x11, !P1 ;  /* 0x000000112900780c */ /* 0x000fc60004f61670 */
[----:B------:R1:W-:Y:S01]  /*d580*/  @!P5 STG.E.U8 desc[UR16][R30.64+0x8], R27 ;  /* 0x0000081b1e00d986 */ /* 0x0003e2000c101110 */
[----:B------:R-:W-:-:S03]  /*d590*/  ISETP.LT.OR P5, PT, R41, 0x11, !P0 ;  /* 0x000000112900780c */ /* 0x000fc600047a1670 */
[----:B------:R-:W-:Y:S01]  /*d5a0*/  @!P6 STG.E.U8 desc[UR16][R30.64+0x9], R155 ;  /* 0x0000099b1e00e986 */ /* 0x000fe2000c101110 */
[----:B------:R-:W-:-:S03]  /*d5b0*/  ISETP.LT.OR P6, PT, R41, 0x12, !P0 ;  /* 0x000000122900780c */ /* 0x000fc600047c1670 */
[----:B------:R-:W-:Y:S01]  /*d5c0*/  @!P2 STG.E.U8 desc[UR16][R28.64+0x11], R153 ;  /* 0x000011991c00a986 */ /* 0x000fe2000c101110 */
[----:B------:R-:W-:Y:S02]  /*d5d0*/  ISETP.LT.OR P2, PT, R41, 0x1a, !P1 ;  /* 0x0000001a2900780c */ /* 0x000fe40004f41670 */
[----:B0-----:R-:W-:Y:S01]  /*d5e0*/  F2FP.SATFINITE.E4M3.F32.PACK_AB_MERGE_C R25, RZ, R154, RZ ;  /* 0x0000009aff19723e */ /* 0x001fe200048070ff */
[----:B------:R-:W2:Y:S01]  /*d5f0*/  LDL.LU R220, [R1+0x18] ;  /* 0x0000180001dc7983 */ /* 0x000ea20000300800 */
[----:B-1----:R-:W-:-:S03]  /*d600*/  F2FP.SATFINITE.E4M3.F32.PACK_AB_MERGE_C R27, RZ, R20, RZ ;  /* 0x00000014ff1b723e */ /* 0x002fc600048070ff */
[----:B------:R0:W-:Y:S01]  /*d610*/  @!P3 STG.E.U8 desc[UR16][R28.64+0x10], R25 ;  /* 0x000010191c00b986 */ /* 0x0001e2000c101110 */
[----:B------:R-:W-:-:S03]  /*d620*/  ISETP.LT.OR P3, PT, R41, 0x19, !P1 ;  /* 0x000000192900780c */ /* 0x000fc60004f61670 */
[----:B------:R-:W-:Y:S01]  /*d630*/  @!P5 STG.E.U8 desc[UR16][R30.64+0x10], R33 ;  /* 0x000010211e00d986 */ /* 0x000fe2000c101110 */
[----:B------:R-:W-:-:S03]  /*d640*/  ISETP.LT.OR P5, PT, R41, 0x19, !P0 ;  /* 0x000000192900780c */ /* 0x000fc600047a1670 */
[----:B------:R1:W-:Y:S01]  /*d650*/  @!P6 STG.E.U8 desc[UR16][R30.64+0x11], R23 ;  /* 0x000011171e00e986 */ /* 0x0003e2000c101110 */
[----:B------:R-:W-:-:S03]  /*d660*/  ISETP.LT.OR P6, PT, R41, 0x1a, !P0 ;  /* 0x0000001a2900780c */ /* 0x000fc600047c1670 */
[----:B------:R3:W-:Y:S01]  /*d670*/  @!P2 STG.E.U8 desc[UR16][R28.64+0x19], R21 ;  /* 0x000019151c00a986 */ /* 0x0007e2000c101110 */
[C---:B------:R-:W-:Y:S02]  /*d680*/  ISETP.LT.OR P2, PT, R41.reuse, 0x22, !P1 ;  /* 0x000000222900780c */ /* 0x040fe40004f41670 */
[----:B0-----:R-:W-:Y:S01]  /*d690*/  F2FP.SATFINITE.E4M3.F32.PACK_AB_MERGE_C R25, RZ, R22, RZ ;  /* 0x00000016ff19723e */ /* 0x001fe200048070ff */
[----:B------:R-:W2:Y:S04]  /*d6a0*/  LDL.LU R222, [R1+0x1c] ;  /* 0x00001c0001de7983 */ /* 0x000ea80000300800 */
[----:B------:R-:W-:Y:S01]  /*d6b0*/  @!P3 STG.E.U8 desc[UR16][R28.64+0x18], R25 ;  /* 0x000018191c00b986 */ /* 0x000fe2000c101110 */
[C---:B------:R-:W-:Y:S02]  /*d6c0*/  ISETP.LT.OR P3, PT, R41.reuse, 0x21, !P1 ;  /* 0x000000212900780c */ /* 0x040fe40004f61670 */
[----:B-1----:R-:W-:Y:S01]  /*d6d0*/  F2FP.SATFINITE.E4M3.F32.PACK_AB_MERGE_C R23, RZ, R18, RZ ;  /* 0x00000012ff17723e */ /* 0x002fe200048070ff */
[----:B------:R-:W-:Y:S01]  /*d6e0*/  @!P5 STG.E.U8 desc[UR16][R30.64+0x18], R27 ;  /* 0x0000181b1e00d986 */ /* 0x000fe2000c101110 */
[----:B------:R-:W-:-:S02]  /*d6f0*/  ISETP.LT.OR P5, PT, R41, 0x21, !P0 ;  /* 0x000000212900780c */ /* 0x000fc400047a1670 */
[----:B---3--:R-:W-:Y:S01]  /*d700*/  F2FP.SATFINITE.E4M3.F32.PACK_AB_MERGE_C R21, RZ, R16, RZ ;  /* 0x00000010ff15723e */ /* 0x008fe200048070ff */
[----:B------:R0:W-:Y:S01]  /*d710*/  @!P6 STG.E.U8 desc[UR16][R30.64+0x19], R19 ;  /* 0x000019131e00e986 */ /* 0x0001e2000c101110 */
[----:B------:R-:W-:-:S03]  /*d720*/  ISETP.LT.OR P6, PT, R41, 0x22, !P0 ;  /* 0x000000222900780c */ /* 0x000fc600047c1670 */
[----:B------:R1:W-:Y:S01]  /*d730*/  @!P2 STG.E.U8 desc[UR16][R28.64+0x21], R17 ;  /* 0x000021111c00a986 */ /* 0x0003e2000c101110 */
[----:B------:R-:W-:-:S03]  /*d740*/  ISETP.LT.OR P2, PT, R41, 0x2a, !P1 ;  /* 0x0000002a2900780c */ /* 0x000fc60004f41670 */
[----:B------:R-:W-:Y:S01]  /*d750*/  @!P3 STG.E.U8 desc[UR16][R28.64+0x20], R23 ;  /* 0x000020171c00b986 */ /* 0x000fe2000c101110 */
[----:B------:R-:W-:-:S03]  /*d760*/  ISETP.LT.OR P3, PT, R41, 0x29, !P1 ;  /* 0x000000292900780c */ /* 0x000fc60004f61670 */
[----:B------:R-:W-:Y:S01]  /*d770*/  @!P5 STG.E.U8 desc[UR16][R30.64+0x20], R21 ;  /* 0x000020151e00d986 */ /* 0x000fe2000c101110 */
[C---:B------:R-:W-:Y:S02]  /*d780*/  ISETP.LT.OR P5, PT, R41.reuse, 0x29, !P0 ;  /* 0x000000292900780c */ /* 0x040fe400047a1670 */
[----:B0-----:R-:W-:Y:S01]  /*d790*/  F2FP.SATFINITE.E4M3.F32.PACK_AB_MERGE_C R19, RZ, R14, RZ ;  /* 0x0000000eff13723e */ /* 0x001fe200048070ff */
[----:B------:R0:W-:Y:S01]  /*d7a0*/  @!P6 STG.E.U8 desc[UR16][R30.64+0x21], R15 ;  /* 0x0000210f1e00e986 */ /* 0x0001e2000c101110 */
[C---:B------:R-:W-:Y:S02]  /*d7b0*/  ISETP.LT.OR P6, PT, R41.reuse, 0x2a, !P0 ;  /* 0x0000002a2900780c */ /* 0x040fe400047c1670 */
[----:B-1----:R-:W-:Y:S01]  /*d7c0*/  F2FP.SATFINITE.E4M3.F32.PACK_AB_MERGE_C R17, RZ, R12, RZ ;  /* 0x0000000cff11723e */ /* 0x002fe200048070ff */
        /* <DEDUP_REMOVED lines=15> */
[----:B0-----:R-:W-:Y:S02]  /*d8c0*/  F2FP.SATFINITE.E4M3.F32.PACK_AB_MERGE_C R11, RZ, R6, RZ ;  /* 0x00000006ff0b723e */ /* 0x001fe400048070ff */
[C---:B------:R-:W-:Y:S01]  /*d8d0*/  ISETP.LT.OR P5, PT, R41.reuse, 0x39, !P0 ;  /* 0x000000392900780c */ /* 0x040fe200047a1670 */
[----:B------:R0:W-:Y:S01]  /*d8e0*/  @!P6 STG.E.U8 desc[UR16][R30.64+0x31], R7 ;  /* 0x000031071e00e986 */ /* 0x0001e2000c101110 */
[----:B-1----:R-:W-:Y:S02]  /*d8f0*/  F2FP.SATFINITE.E4M3.F32.PACK_AB_MERGE_C R9, RZ, R4, RZ ;  /* 0x00000004ff09723e */ /* 0x002fe400048070ff */
[----:B------:R-:W-:Y:S01]  /*d900*/  ISETP.LT.OR P6, PT, R41, 0x3a, !P0 ;  /* 0x0000003a2900780c */ /* 0x000fe200047c1670 */
[----:B------:R1:W-:Y:S04]  /*d910*/  @!P2 STG.E.U8 desc[UR16][R28.64+0x39], R5 ;  /* 0x000039051c00a986 */ /* 0x0003e8000c101110 */
[----:B------:R3:W-:Y:S01]  /*d920*/  @!P3 STG.E.U8 desc[UR16][R28.64+0x38], R11 ;  /* 0x0000380b1c00b986 */ /* 0x0007e2000c101110 */
[----:B------:R-:W-:Y:S01]  /*d930*/  FMUL R4, R227, UR20 ;  /* 0x00000014e3047c20 */ /* 0x000fe20008400000 */
[----:B------:R-:W-:-:S02]  /*d940*/  ISETP.LT.OR P3, PT, R41, 0x41, !P1 ;  /* 0x000000412900780c */ /* 0x000fc40004f61670 */
[----:B0-----:R-:W-:Y:S02]  /*d950*/  F2FP.SATFINITE.E4M3.F32.PACK_AB_MERGE_C R7, RZ, R3, RZ ;  /* 0x00000003ff07723e */ /* 0x001fe400048070ff */
[----:B-1----:R-:W-:Y:S01]  /*d960*/  F2FP.SATFINITE.E4M3.F32.PACK_AB_MERGE_C R5, RZ, R0, RZ ;  /* 0x00000000ff05723e */ /* 0x002fe200048070ff */
[----:B------:R-:W-:Y:S01]  /*d970*/  FMUL R0, R223, UR20 ;  /* 0x00000014df007c20 */ /* 0x000fe20008400000 */
[----:B------:R-:W-:Y:S01]  /*d980*/  ISETP.LT.OR P2, PT, R41, 0x42, !P1 ;  /* 0x000000422900780c */ /* 0x000fe20004f41670 */
[----:B------:R-:W2:Y:S01]  /*d990*/  LDL.LU R223, [R1+0x20] ;  /* 0x0000200001df7983 */ /* 0x000ea20000300800 */
[----:B---3--:R-:W-:Y:S02]  /*d9a0*/  F2FP.SATFINITE.E4M3.F32.PACK_AB_MERGE_C R11, RZ, R2, RZ ;  /* 0x00000002ff0b723e */ /* 0x008fe400048070ff */
[----:B------:R-:W-:Y:S01]  /*d9b0*/  F2FP.SATFINITE.E4M3.F32.PACK_AB_MERGE_C R13, RZ, R0, RZ ;  /* 0x00000000ff0d723e */ /* 0x000fe200048070ff */
[----:B----4-:R-:W-:Y:S01]  /*d9c0*/  FMUL R0, R225, UR20 ;  /* 0x00000014e1007c20 */ /* 0x010fe20008400000 */
[----:B------:R-:W-:Y:S01]  /*d9d0*/  FMUL R2, R224, UR20 ;  /* 0x00000014e0027c20 */ /* 0x000fe20008400000 */
[----:B------:R-:W3:Y:S04]  /*d9e0*/  LDL.LU R225, [R1+0x24] ;  /* 0x0000240001e17983 */ /* 0x000ee80000300800 */
[----:B------:R-:W4:Y:S01]  /*d9f0*/  LDL.LU R224, [R1+0x28] ;  /* 0x0000280001e07983 */ /* 0x000f220000300800 */
[----:B------:R-:W-:-:S03]  /*da00*/  FMUL R3, R226, UR20 ;  /* 0x00000014e2037c20 */ /* 0x000fc60008400000 */
[----:B------:R-:W4:Y:S04]  /*da10*/  LDL.LU R226, [R1+0x2c] ;  /* 0x00002c0001e27983 */ /* 0x000f280000300800 */
[----:B------:R-:W4:Y:S04]  /*da20*/  LDL.LU R227, [R1+0x30] ;  /* 0x0000300001e37983 */ /* 0x000f280000300800 */
[----:B------:R-:W-:Y:S01]  /*da30*/  @!P5 STG.E.U8 desc[UR16][R30.64+0x38], R9 ;  /* 0x000038091e00d986 */ /* 0x000fe2000c101110 */
[----:B------:R-:W-:-:S03]  /*da40*/  ISETP.LT.OR P5, PT, R41, 0x41, !P0 ;  /* 0x000000412900780c */ /* 0x000fc600047a1670 */
[----:B------:R0:W-:Y:S01]  /*da50*/  @!P6 STG.E.U8 desc[UR16][R30.64+0x39], R7 ;  /* 0x000039071e00e986 */ /* 0x0001e2000c101110 */
[----:B------:R-:W-:-:S03]  /*da60*/  ISETP.LT.OR P6, PT, R41, 0x42, !P0 ;  /* 0x000000422900780c */ /* 0x000fc600047c1670 */
[----:B------:R-:W-:Y:S01]  /*da70*/  @!P3 STG.E.U8 desc[UR16][R28.64+0x40], R11 ;  /* 0x0000400b1c00b986 */ /* 0x000fe2000c101110 */
[----:B------:R-:W-:-:S03]  /*da80*/  ISETP.LT.OR P3, PT, R41, 0x49, !P1 ;  /* 0x000000492900780c */ /* 0x000fc60004f61670 */
[----:B------:R1:W-:Y:S01]  /*da90*/  @!P2 STG.E.U8 desc[UR16][R28.64+0x41], R5 ;  /* 0x000041051c00a986 */ /* 0x0003e2000c101110 */
[----:B0-----:R-:W-:-:S03]  /*daa0*/  F2FP.SATFINITE.E4M3.F32.PACK_AB_MERGE_C R7, RZ, R0, RZ ;  /* 0x00000000ff07723e */ /* 0x001fc600048070ff */
[----:B------:R-:W-:Y:S01]  /*dab0*/  @!P5 STG.E.U8 desc[UR16][R30.64+0x40], R13 ;  /* 0x0000400d1e00d986 */ /* 0x000fe2000c101110 */
[C---:B------:R-:W-:Y:S02]  /*dac0*/  ISETP.LT.OR P2, PT, R41.reuse, 0x4a, !P1 ;  /* 0x0000004a2900780c */ /* 0x040fe40004f41670 */
[----:B-1----:R-:W-:Y:S01]  /*dad0*/  F2FP.SATFINITE.E4M3.F32.PACK_AB_MERGE_C R5, RZ, R2, RZ ;  /* 0x00000002ff05723e */ /* 0x002fe200048070ff */
[----:B------:R0:W-:Y:S01]  /*dae0*/  @!P6 STG.E.U8 desc[UR16][R30.64+0x41], R7 ;  /* 0x000041071e00e986 */ /* 0x0001e2000c101110 */
[C---:B------:R-:W-:Y:S02]  /*daf0*/  ISETP.LT.OR P5, PT, R41.reuse, 0x49, !P0 ;  /* 0x000000492900780c */ /* 0x040fe400047a1670 */
[C---:B------:R-:W-:Y:S01]  /*db00*/  ISETP.LT.OR P6, PT, R41.reuse, 0x4a, !P0 ;  /* 0x0000004a2900780c */ /* 0x040fe200047c1670 */
[----:B------:R1:W-:Y:S01]  /*db10*/  @!P3 STG.E.U8 desc[UR16][R28.64+0x48], R5 ;  /* 0x000048051c00b986 */ /* 0x0003e2000c101110 */
[----:B------:R-:W-:Y:S02]  /*db20*/  ISETP.LT.OR P3, PT, R41, 0x51, !P1 ;  /* 0x000000512900780c */ /* 0x000fe40004f61670 */
[----:B------:R-:W-:-:S02]  /*db30*/  F2FP.SATFINITE.E4M3.F32.PACK_AB_MERGE_C R9, RZ, R3, RZ ;  /* 0x00000003ff09723e */ /* 0x000fc400048070ff */
[----:B------:R-:W-:-:S03]  /*db40*/  F2FP.SATFINITE.E4M3.F32.PACK_AB_MERGE_C R11, RZ, R4, RZ ;  /* 0x00000004ff0b723e */ /* 0x000fc600048070ff */
[----:B------:R1:W-:Y:S04]  /*db50*/  @!P2 STG.E.U8 desc[UR16][R28.64+0x49], R9 ;  /* 0x000049091c00a986 */ /* 0x0003e8000c101110 */
[----:B------:R-:W-:Y:S01]  /*db60*/  @!P5 STG.E.U8 desc[UR16][R30.64+0x48], R11 ;  /* 0x0000480b1e00d986 */ /* 0x000fe2000c101110 */
[----:B------:R-:W-:-:S03]  /*db70*/  FMUL R0, R221, UR20 ;  /* 0x00000014dd007c20 */ /* 0x000fc60008400000 */
[----:B------:R-:W4:Y:S02]  /*db80*/  LDL.LU R221, [R1+0x34] ;  /* 0x0000340001dd7983 */ /* 0x000f240000300800 */
[----:B0-----:R-:W-:-:S05]  /*db90*/  F2FP.SATFINITE.E4M3.F32.PACK_AB_MERGE_C R7, RZ, R0, RZ ;  /* 0x00000000ff07723e */ /* 0x001fca00048070ff */
[----:B------:R-:W-:Y:S01]  /*dba0*/  @!P6 STG.E.U8 desc[UR16][R30.64+0x49], R7 ;  /* 0x000049071e00e986 */ /* 0x000fe2000c101110 */
[----:B--2---:R-:W-:-:S03]  /*dbb0*/  FMUL R2, R220, UR20 ;  /* 0x00000014dc027c20 */ /* 0x004fc60008400000 */
[----:B------:R-:W2:Y:S02]  /*dbc0*/  LDL.LU R220, [R1+0x38] ;  /* 0x0000380001dc7983 */ /* 0x000ea40000300800 */
[----:B-1----:R-:W-:-:S05]  /*dbd0*/  F2FP.SATFINITE.E4M3.F32.PACK_AB_MERGE_C R5, RZ, R2, RZ ;  /* 0x00000002ff05723e */ /* 0x002fca00048070ff */
[----:B------:R0:W-:Y:S01]  /*dbe0*/  @!P3 STG.E.U8 desc[UR16][R28.64+0x50], R5 ;  /* 0x000050051c00b986 */ /* 0x0001e2000c101110 */
[----:B------:R-:W-:-:S03]  /*dbf0*/  FMUL R3, R222, UR20 ;  /* 0x00000014de037c20 */ /* 0x000fc60008400000 */
[----:B------:R-:W2:Y:S02]  /*dc00*/  LDL.LU R222, [R1+0x3c] ;  /* 0x00003c0001de7983 */ /* 0x000ea40000300800 */
[----:B------:R-:W-:Y:S01]  /*dc10*/  F2FP.SATFINITE.E4M3.F32.PACK_AB_MERGE_C R9, RZ, R3, RZ ;  /* 0x00000003ff09723e */ /* 0x000fe200048070ff */
[----:B------:R-:W-:Y:S02]  /*dc20*/  FMUL R0, R223, UR20 ;  /* 0x00000014df007c20 */ /* 0x000fe40008400000 */
[----:B------:R-:W2:Y:S03]  /*dc30*/  LDL.LU R223, [R1+0x40] ;  /* 0x0000400001df7983 */ /* 0x000ea60000300800 */
[----:B------:R-:W-:Y:S01]  /*dc40*/  F2FP.SATFINITE.E4M3.F32.PACK_AB_MERGE_C R13, RZ, R0, RZ ;  /* 0x00000000ff0d723e */ /* 0x000fe200048070ff */
[----:B---3--:R-:W-:Y:S02]  /*dc50*/  FMUL R2, R225, UR20 ;  /* 0x00000014e1027c20 */ /* 0x008fe40008400000 */
[----:B------:R-:W3:Y:S01]  /*dc60*/  LDL.LU R225, [R1+0x44] ;  /* 0x0000440001e17983 */ /* 0x000ee20000300800 */
[----:B----4-:R-:W-:-:S03]  /*dc70*/  FMUL R0, R224, UR20 ;  /* 0x00000014e0007c20 */ /* 0x010fc60008400000 */
[----:B------:R-:W4:Y:S01]  /*dc80*/  LDL.LU R224, [R1+0x48] ;  /* 0x0000480001e07983 */ /* 0x000f220000300800 */
[----:B------:R-:W-:Y:S01]  /*dc90*/  FMUL R3, R226, UR20 ;  /* 0x00000014e2037c20 */ /* 0x000fe20008400000 */
[----:B0-----:R-:W-:Y:S02]  /*dca0*/  F2FP.SATFINITE.E4M3.F32.PACK_AB_MERGE_C R5, RZ, R0, RZ ;  /* 0x00000000ff05723e */ /* 0x001fe400048070ff */
[----:B------:R-:W4:Y:S01]  /*dcb0*/  LDL.LU R226, [R1+0x4c] ;  /* 0x00004c0001e27983 */ /* 0x000f220000300800 */
[----:B------:R-:W-:-:S03]  /*dcc0*/  FMUL R0, R227, UR20 ;  /* 0x00000014e3007c20 */ /* 0x000fc60008400000 */
[----:B------:R-:W4:Y:S01]  /*dcd0*/  LDL.LU R227, [R1+0x50] ;  /* 0x0000500001e37983 */ /* 0x000f220000300800 */
[C---:B------:R-:W-:Y:S02]  /*dce0*/  ISETP.LT.OR P2, PT, R41.reuse, 0x52, !P1 ;  /* 0x000000522900780c */ /* 0x040fe40004f41670 */
[C---:B------:R-:W-:Y:S01]  /*dcf0*/  ISETP.LT.OR P6, PT, R41.reuse, 0x52, !P0 ;  /* 0x000000522900780c */ /* 0x040fe200047c1670 */
[----:B------:R-:W4:Y:S01]  /*dd00*/  LDL.LU R219, [R1+0x54] ;  /* 0x0000540001db7983 */ /* 0x000f220000300800 */
[C---:B------:R-:W-:Y:S02]  /*dd10*/  ISETP.LT.OR P5, PT, R41.reuse, 0x51, !P0 ;  /* 0x000000512900780c */ /* 0x040fe400047a1670 */
[----:B------:R-:W-:Y:S02]  /*dd20*/  ISETP.LT.OR P3, PT, R41, 0x59, !P1 ;  /* 0x000000592900780c */ /* 0x000fe40004f61670 */
[----:B------:R-:W-:Y:S02]  /*dd30*/  F2FP.SATFINITE.E4M3.F32.PACK_AB_MERGE_C R7, RZ, R2, RZ ;  /* 0x00000002ff07723e */ /* 0x000fe400048070ff */
[----:B------:R-:W-:-:S03]  /*dd40*/  F2FP.SATFINITE.E4M3.F32.PACK_AB_MERGE_C R11, RZ, R0, RZ ;  /* 0x00000000ff0b723e */ /* 0x000fc600048070ff */
[----:B------:R0:W-:Y:S01]  /*dd50*/  @!P2 STG.E.U8 desc[UR16][R28.64+0x51], R9 ;  /* 0x000051091c00a986 */ /* 0x0001e2000c101110 */
[----:B------:R-:W-:-:S03]  /*dd60*/  ISETP.LT.OR P2, PT, R41, 0x5a, !P1 ;  /* 0x0000005a2900780c */ /* 0x000fc60004f41670 */
[----:B------:R-:W-:Y:S01]  /*dd70*/  @!P6 STG.E.U8 desc[UR16][R30.64+0x51], R7 ;  /* 0x000051071e00e986 */ /* 0x000fe2000c101110 */
[----:B------:R-:W-:-:S03]  /*dd80*/  ISETP.LT.OR P6, PT, R41, 0x5a, !P0 ;  /* 0x0000005a2900780c */ /* 0x000fc600047c1670 */
[----:B------:R-:W-:Y:S01]  /*dd90*/  @!P5 STG.E.U8 desc[UR16][R30.64+0x50], R13 ;  /* 0x0000500d1e00d986 */ /* 0x000fe2000c101110 */
[----:B0-----:R-:W-:-:S03]  /*dda0*/  F2FP.SATFINITE.E4M3.F32.PACK_AB_MERGE_C R9, RZ, R3, RZ ;  /* 0x00000003ff09723e */ /* 0x001fc600048070ff */
[----:B------:R0:W-:Y:S04]  /*ddb0*/  @!P3 STG.E.U8 desc[UR16][R28.64+0x58], R5 ;  /* 0x000058051c00b986 */ /* 0x0001e8000c101110 */
[----:B------:R1:W-:Y:S01]  /*ddc0*/  @!P2 STG.E.U8 desc[UR16][R28.64+0x59], R9 ;  /* 0x000059091c00a986 */ /* 0x0003e2000c101110 */
[----:B------:R-:W-:-:S03]  /*ddd0*/  FMUL R0, R221, UR20 ;  /* 0x00000014dd007c20 */ /* 0x000fc60008400000 */
[----:B------:R-:W4:Y:S02]  /*dde0*/  LDL.LU R221, [R1+0x58] ;  /* 0x0000580001dd7983 */ /* 0x000f240000300800 */
[----:B0-----:R-:W-:-:S05]  /*ddf0*/  F2FP.SATFINITE.E4M3.F32.PACK_AB_MERGE_C R5, RZ, R0, RZ ;  /* 0x00000000ff05723e */ /* 0x001fca00048070ff */
[----:B------:R0:W-:Y:S01]  /*de00*/  @!P6 STG.E.U8 desc[UR16][R30.64+0x59], R5 ;  /* 0x000059051e00e986 */ /* 0x0001e2000c101110 */
[----:B--2---:R-:W-:-:S03]  /*de10*/  FMUL R2, R220, UR20 ;  /* 0x00000014dc027c20 */ /* 0x004fc60008400000 */
[----:B------:R-:W2:Y:S02]  /*de20*/  LDL.LU R220, [R1+0x5c] ;  /* 0x00005c0001dc7983 */ /* 0x000ea40000300800 */
[----:B------:R-:W-:Y:S01]  /*de30*/  F2FP.SATFINITE.E4M3.F32.PACK_AB_MERGE_C R7, RZ, R2, RZ ;  /* 0x00000002ff07723e */ /* 0x000fe200048070ff */
[----:B------:R-:W-:Y:S02]  /*de40*/  FMUL R3, R222, UR20 ;  /* 0x00000014de037c20 */ /* 0x000fe40008400000 */
[----:B------:R-:W2:Y:S03]  /*de50*/  LDL.LU R222, [R1+0x60] ;  /* 0x0000600001de7983 */ /* 0x000ea60000300800 */
[----:B-1----:R-:W-:Y:S01]  /*de60*/  F2FP.SATFINITE.E4M3.F32.PACK_AB_MERGE_C R9, RZ, R3, RZ ;  /* 0x00000003ff09723e */ /* 0x002fe200048070ff */
[----:B------:R-:W-:Y:S02]  /*de70*/  FMUL R4, R223, UR20 ;  /* 0x00000014df047c20 */ /* 0x000fe40008400000 */
[----:B------:R-:W2:Y:S01]  /*de80*/  LDL.LU R223, [R1+0x64] ;  /* 0x0000640001df7983 */ /* 0x000ea20000300800 */
[----:B---3--:R-:W-:-:S03]  /*de90*/  FMUL R0, R225, UR20 ;  /* 0x00000014e1007c20 */ /* 0x008fc60008400000 */
[----:B------:R-:W3:Y:S01]  /*dea0*/  LDL.LU R225, [R1+0x68] ;  /* 0x0000680001e17983 */ /* 0x000ee20000300800 */
[----:B----4-:R-:W-:Y:S01]  /*deb0*/  FMUL R2, R224, UR20 ;  /* 0x00000014e0027c20 */ /* 0x010fe20008400000 */
[----:B0-----:R-:W-:Y:S02]  /*dec0*/  F2FP.SATFINITE.E4M3.F32.PACK_AB_MERGE_C R5, RZ, R0, RZ ;  /* 0x00000000ff05723e */ /* 0x001fe400048070ff */
[----:B------:R-:W4:Y:S01]  /*ded0*/  LDL.LU R224, [R1+0x6c] ;  /* 0x00006c0001e07983 */ /* 0x000f220000300800 */
[----:B------:R-:W-:-:S03]  /*dee0*/  FMUL R3, R226, UR20 ;  /* 0x00000014e2037c20 */ /* 0x000fc60008400000 */
[----:B------:R-:W4:Y:S01]  /*def0*/  LDL.LU R226, [R1+0x70] ;  /* 0x0000700001e27983 */ /* 0x000f220000300800 */
[----:B------:R-:W-:-:S03]  /*df00*/  FMUL R0, R227, UR20 ;  /* 0x00000014e3007c20 */ /* 0x000fc60008400000 */
[----:B------:R-:W4:Y:S01]  /*df10*/  LDL.LU R227, [R1+0x74] ;  /* 0x0000740001e37983 */ /* 0x000f220000300800 */
[C---:B------:R-:W-:Y:S02]  /*df20*/  ISETP.LT.OR P5, PT, R41.reuse, 0x59, !P0 ;  /* 0x000000592900780c */ /* 0x040fe400047a1670 */
[C---:B------:R-:W-:Y:S02]  /*df30*/  ISETP.LT.OR P2, PT, R41.reuse, 0x62, !P1 ;  /* 0x000000622900780c */ /* 0x040fe40004f41670 */
[C---:B------:R-:W-:Y:S02]  /*df40*/  ISETP.LT.OR P3, PT, R41.reuse, 0x61, !P1 ;  /* 0x000000612900780c */ /* 0x040fe40004f61670 */
[----:B------:R-:W-:-:S07]  /*df50*/  ISETP.LT.OR P6, PT, R41, 0x62, !P0 ;  /* 0x000000622900780c */ /* 0x000fce00047c1670 */
[----:B------:R-:W-:Y:S01]  /*df60*/  @!P5 STG.E.U8 desc[UR16][R30.64+0x58], R11 ;  /* 0x0000580b1e00d986 */ /* 0x000fe2000c101110 */
[----:B------:R-:W-:-:S03]  /*df70*/  ISETP.LT.OR P5, PT, R41, 0x61, !P0 ;  /* 0x000000612900780c */ /* 0x000fc600047a1670 */
[----:B------:R0:W-:Y:S01]  /*df80*/  @!P2 STG.E.U8 desc[UR16][R28.64+0x61], R9 ;  /* 0x000061091c00a986 */ /* 0x0001e2000c101110 */
[----:B------:R-:W-:-:S03]  /*df90*/  ISETP.LT.OR P2, PT, R41, 0x6a, !P1 ;  /* 0x0000006a2900780c */ /* 0x000fc60004f41670 */
[----:B------:R1:W-:Y:S01]  /*dfa0*/  @!P3 STG.E.U8 desc[UR16][R28.64+0x60], R7 ;  /* 0x000060071c00b986 */ /* 0x0003e2000c101110 */
[----:B------:R-:W-:Y:S02]  /*dfb0*/  ISETP.LT.OR P3, PT, R41, 0x69, !P1 ;  /* 0x000000692900780c */ /* 0x000fe40004f61670 */
[----:B------:R-:W-:Y:S01]  /*dfc0*/  F2FP.SATFINITE.E4M3.F32.PACK_AB_MERGE_C R13, RZ, R4, RZ ;  /* 0x00000004ff0d723e */ /* 0x000fe200048070ff */
[----:B------:R1:W-:Y:S01]  /*dfd0*/  @!P6 STG.E.U8 desc[UR16][R30.64+0x61], R5 ;  /* 0x000061051e00e986 */ /* 0x0003e2000c101110 */
[----:B0-----:R-:W-:-:S03]  /*dfe0*/  F2FP.SATFINITE.E4M3.F32.PACK_AB_MERGE_C R9, RZ, R3, RZ ;  /* 0x00000003ff09723e */ /* 0x001fc600048070ff */
[----:B------:R-:W-:Y:S01]  /*dff0*/  @!P5 STG.E.U8 desc[UR16][R30.64+0x60], R13 ;  /* 0x0000600d1e00d986 */ /* 0x000fe2000c101110 */
[----:B-1----:R-:W-:-:S03]  /*e000*/  F2FP.SATFINITE.E4M3.F32.PACK_AB_MERGE_C R7, RZ, R2, RZ ;  /* 0x00000002ff07723e */ /* 0x002fc600048070ff */
[----:B------:R-:W-:Y:S01]  /*e010*/  @!P2 STG.E.U8 desc[UR16][R28.64+0x69], R9 ;  /* 0x000069091c00a986 */ /* 0x000fe2000c101110 */
[C---:B------:R-:W-:Y:S02]  /*e020*/  ISETP.LT.OR P5, PT, R41.reuse, 0x69, !P0 ;  /* 0x000000692900780c */ /* 0x040fe400047a1670 */
[C---:B------:R-:W-:Y:S01]  /*e030*/  ISETP.LT.OR P6, PT, R41.reuse, 0x6a, !P0 ;  /* 0x0000006a2900780c */ /* 0x040fe200047c1670 */
[----:B------:R0:W-:Y:S01]  /*e040*/  @!P3 STG.E.U8 desc[UR16][R28.64+0x68], R7 ;  /* 0x000068071c00b986 */ /* 0x0001e2000c101110 */
[----:B------:R-:W-:Y:S01]  /*e050*/  ISETP.LT.OR P2, PT, R41, 0x72, !P1 ;  /* 0x000000722900780c */ /* 0x000fe20004f41670 */
[----:B------:R-:W-:Y:S01]  /*e060*/  FMUL R2, R219, UR20 ;  /* 0x00000014db027c20 */ /* 0x000fe20008400000 */
[----:B------:R-:W-:Y:S02]  /*e070*/  ISETP.LT.OR P3, PT, R41, 0x71, !P1 ;  /* 0x000000712900780c */ /* 0x000fe40004f61670 */
[----:B------:R-:W-:Y:S02]  /*e080*/  F2FP.SATFINITE.E4M3.F32.PACK_AB_MERGE_C R11, RZ, R0, RZ ;  /* 0x00000000ff0b723e */ /* 0x000fe400048070ff */
[----:B------:R-:W-:-:S03]  /*e090*/  F2FP.SATFINITE.E4M3.F32.PACK_AB_MERGE_C R5, RZ, R2, RZ ;  /* 0x00000002ff05723e */ /* 0x000fc600048070ff */
[----:B------:R-:W-:Y:S01]  /*e0a0*/  @!P5 STG.E.U8 desc[UR16][R30.64+0x68], R11 ;  /* 0x0000680b1e00d986 */ /* 0x000fe2000c101110 */
[----:B------:R-:W-:-:S03]  /*e0b0*/  ISETP.LT.OR P5, PT, R41, 0x71, !P0 ;  /* 0x000000712900780c */ /* 0x000fc600047a1670 */
[----:B------:R-:W-:Y:S01]  /*e0c0*/  @!P6 STG.E.U8 desc[UR16][R30.64+0x69], R5 ;  /* 0x000069051e00e986 */ /* 0x000fe2000c101110 */
[----:B------:R-:W-:Y:S01]  /*e0d0*/  ISETP.LT.OR P6, PT, R41, 0x72, !P0 ;  /* 0x000000722900780c */ /* 0x000fe200047c1670 */
[----:B------:R-:W-:-:S05]  /*e0e0*/  FMUL R0, R221, UR20 ;  /* 0x00000014dd007c20 */ /* 0x000fca0008400000 */
[----:B0-----:R-:W-:-:S05]  /*e0f0*/  F2FP.SATFINITE.E4M3.F32.PACK_AB_MERGE_C R7, RZ, R0, RZ ;  /* 0x00000000ff07723e */ /* 0x001fca00048070ff */
[----:B------:R0:W-:Y:S01]  /*e100*/  @!P3 STG.E.U8 desc[UR16][R28.64+0x70], R7 ;  /* 0x000070071c00b986 */ /* 0x0001e2000c101110 */
[C---:B------:R-:W-:Y:S02]  /*e110*/  ISETP.LT.OR P3, PT, R41.reuse, 0x79, !P0 ;  /* 0x000000792900780c */ /* 0x040fe40004761670 */
[----:B------:R-:W-:Y:S01]  /*e120*/  ISETP.LT.OR P0, PT, R41, 0x7a, !P0 ;  /* 0x0000007a2900780c */ /* 0x000fe20004701670 */
[----:B--2---:R-:W-:-:S05]  /*e130*/  FMUL R3, R220, UR20 ;  /* 0x00000014dc037c20 */ /* 0x004fca0008400000 */
[----:B------:R-:W-:-:S05]  /*e140*/  F2FP.SATFINITE.E4M3.F32.PACK_AB_MERGE_C R9, RZ, R3, RZ ;  /* 0x00000003ff09723e */ /* 0x000fca00048070ff */
[----:B------:R1:W-:Y:S01]  /*e150*/  @!P2 STG.E.U8 desc[UR16][R28.64+0x71], R9 ;  /* 0x000071091c00a986 */ /* 0x0003e2000c101110 */
[C---:B------:R-:W-:Y:S02]  /*e160*/  ISETP.LT.OR P2, PT, R41.reuse, 0x79, !P1 ;  /* 0x000000792900780c */ /* 0x040fe40004f41670 */
[----:B------:R-:W-:Y:S01]  /*e170*/  ISETP.LT.OR P1, PT, R41, 0x7a, !P1 ;  /* 0x0000007a2900780c */ /* 0x000fe20004f21670 */
[----:B------:R-:W-:-:S05]  /*e180*/  FMUL R0, R222, UR20 ;  /* 0x00000014de007c20 */ /* 0x000fca0008400000 */
[----:B------:R-:W-:-:S05]  /*e190*/  F2FP.SATFINITE.E4M3.F32.PACK_AB_MERGE_C R13, RZ, R0, RZ ;  /* 0x00000000ff0d723e */ /* 0x000fca00048070ff */
[----:B------:R2:W-:Y:S01]  /*e1a0*/  @!P5 STG.E.U8 desc[UR16][R30.64+0x70], R13 ;  /* 0x0000700d1e00d986 */ /* 0x0005e2000c101110 */
[----:B------:R-:W-:Y:S01]  /*e1b0*/  FMUL R0, R223, UR20 ;  /* 0x00000014df007c20 */ /* 0x000fe20008400000 */
[----:B---3--:R-:W-:Y:S01]  /*e1c0*/  FMUL R2, R225, UR20 ;  /* 0x00000014e1027c20 */ /* 0x008fe20008400000 */
[----:B----4-:R-:W-:-:S03]  /*e1d0*/  FMUL R3, R224, UR20 ;  /* 0x00000014e0037c20 */ /* 0x010fc60008400000 */
[----:B0-----:R-:W-:Y:S01]  /*e1e0*/  F2FP.SATFINITE.E4M3.F32.PACK_AB_MERGE_C R7, RZ, R0, RZ ;  /* 0x00000000ff07723e */ /* 0x001fe200048070ff */
[----:B------:R-:W-:Y:S01]  /*e1f0*/  FMUL R4, R226, UR20 ;  /* 0x00000014e2047c20 */ /* 0x000fe20008400000 */
[----:B------:R-:W-:Y:S01]  /*e200*/  FMUL R5, R227, UR20 ;  /* 0x00000014e3057c20 */ /* 0x000fe20008400000 */
[----:B-1----:R-:W-:Y:S02]  /*e210*/  F2FP.SATFINITE.E4M3.F32.PACK_AB_MERGE_C R9, RZ, R2, RZ ;  /* 0x00000002ff09723e */ /* 0x002fe400048070ff */
[----:B------:R-:W-:Y:S02]  /*e220*/  F2FP.SATFINITE.E4M3.F32.PACK_AB_MERGE_C R3, RZ, R3, RZ ;  /* 0x00000003ff03723e */ /* 0x000fe400048070ff */
[----:B------:R-:W-:Y:S02]  /*e230*/  F2FP.SATFINITE.E4M3.F32.PACK_AB_MERGE_C R11, RZ, R4, RZ ;  /* 0x00000004ff0b723e */ /* 0x000fe400048070ff */
[----:B------:R-:W-:Y:S01]  /*e240*/  F2FP.SATFINITE.E4M3.F32.PACK_AB_MERGE_C R5, RZ, R5, RZ ;  /* 0x00000005ff05723e */ /* 0x000fe200048070ff */
[----:B------:R2:W-:Y:S04]  /*e250*/  @!P6 STG.E.U8 desc[UR16][R30.64+0x71], R7 ;  /* 0x000071071e00e986 */ /* 0x0005e8000c101110 */
[----:B------:R2:W-:Y:S04]  /*e260*/  @!P2 STG.E.U8 desc[UR16][R28.64+0x78], R9 ;  /* 0x000078091c00a986 */ /* 0x0005e8000c101110 */
[----:B------:R2:W-:Y:S04]  /*e270*/  @!P1 STG.E.U8 desc[UR16][R28.64+0x79], R3 ;  /* 0x000079031c009986 */ /* 0x0005e8000c101110 */
[----:B------:R2:W-:Y:S04]  /*e280*/  @!P3 STG.E.U8 desc[UR16][R30.64+0x78], R11 ;  /* 0x0000780b1e00b986 */ /* 0x0005e8000c101110 */
[----:B------:R2:W-:Y:S02]  /*e290*/  @!P0 STG.E.U8 desc[UR16][R30.64+0x79], R5 ;  /* 0x000079051e008986 */ /* 0x0005e4000c101110 */
.L_x_289:
[----:B------:R-:W-:Y:S05]  /*e2a0*/  BSYNC B0 ;  /* 0x0000000000007941 */ /* 0x000fea0003800000 */
.L_x_31:
[----:B0-2---:R-:W2:Y:S04]  /*e2b0*/  LDL.LU R3, [R1+0x78] ;  /* 0x0000780001037983 */ /* 0x005ea80000300800 */
[----:B-----5:R-:W2:Y:S01]  /*e2c0*/  LDL.LU R2, [R1+0x7c] ;  /* 0x00007c0001027983 */ /* 0x020ea20000300800 */
[----:B------:R-:W-:Y:S01]  /*e2d0*/  ULDC UR6, c[0x0][0xc] ;  /* 0x0000030000067ab9 */ /* 0x000fe20000000800 */
[----:B------:R-:W-:Y:S01]  /*e2e0*/  ULDC UR7, c[0x0][0x10] ;  /* 0x0000040000077ab9 */ /* 0x000fe20000000800 */
[----:B------:R-:W2:Y:S01]  /*e2f0*/  LDC R5, c[0x0][0x14] ;  /* 0x00000500ff057b82 */ /* 0x000ea20000000800 */
[----:B------:R-:W-:Y:S01]  /*e300*/  UIMAD.WIDE.U32 UR6, UR6, UR7, URZ ;  /* 0x00000007060672a5 */ /* 0x000fe2000f8e003f */
[----:B------:R-:W-:Y:S01]  /*e310*/  PRMT R0, RZ, 0x7610, R0 ;  /* 0x00007610ff007816 */ /* 0x000fe20000000000 */
[----:B------:R-:W-:-:S04]  /*e320*/  UMOV UR22, 0xffffffff ;  /* 0xffffffff00167882 */ /* 0x000fc80000000000 */
[----:B--2---:R-:W-:-:S04]  /*e330*/  IMAD.WIDE.U32 R2, R5, UR6, R2 ;  /* 0x0000000605027c25 */ /* 0x004fc8000f8e0002 */
[----:B------:R-:W-:Y:S01]  /*e340*/  IMAD R5, R5, UR7, RZ ;  /* 0x0000000705057c24 */ /* 0x000fe2000f8e02ff */
[----:B------:R-:W-:Y:S01]  /*e350*/  ULDC.64 UR6, c[0x0][0x650] ;  /* 0x0001940000067ab9 */ /* 0x000fe20000000a00 */
[----:B------:R-:W-:Y:S01]  /*e360*/  IMAD.MOV.U32 R19, RZ, RZ, R2 ;  /* 0x000000ffff137224 */ /* 0x000fe200078e0002 */
[----:B------:R-:W-:Y:S01]  /*e370*/  ISETP.GE.U32.AND P0, PT, R2, UR6, PT ;  /* 0x0000000602007c0c */ /* 0x000fe2000bf06070 */
[----:B------:R-:W-:Y:S02]  /*e380*/  IMAD.IADD R22, R3, 0x1, R5 ;  /* 0x0000000103167824 */ /* 0x000fe400078e0205 */
[----:B------:R-:W-:-:S03]  /*e390*/  IMAD.MOV.U32 R2, RZ, RZ, -0x1 ;  /* 0xffffffffff027424 */ /* 0x000fc600078e00ff */
[----:B------:R0:W-:Y:S01]  /*e3a0*/  STL [R1+0x78], R22 ;  /* 0x0000781601007387 */ /* 0x0001e20000100800 */
[----:B------:R-:W-:-:S03]  /*e3b0*/  ISETP.GE.U32.AND.EX P0, PT, R22, UR7, PT, P0 ;  /* 0x0000000716007c0c */ /* 0x000fc6000bf06100 */
[----:B------:R0:W-:Y:S04]  /*e3c0*/  STL [R1+0x7c], R19 ;  /* 0x00007c1301007387 */ /* 0x0001e80000100800 */
[----:B------:R0:W-:Y:S06]  /*e3d0*/  STL [R1+0x80], R2 ;  /* 0x0000800201007387 */ /* 0x0001ec0000100800 */
[----:B------:R-:W-:Y:S05]  /*e3e0*/  @P0 BRA `(.L_x_290) ;  /* 0x00000004006c0947 */ /* 0x000fea0003800000 */
[----:B------:R-:W2:Y:S01]  /*e3f0*/  S2R R14, SR_CTAID.X ;  /* 0x00000000000e7919 */ /* 0x000ea20000002500 */
[----:B------:R-:W5:Y:S01]  /*e400*/  LDC.64 R8, c[0x0][0x628] ;  /* 0x00018a00ff087b82 */ /* 0x000f620000000a00 */
[----:B------:R-:W-:Y:S01]  /*e410*/  ULDC UR6, c[0x0][0x150] ;  /* 0x0000540000067ab9 */ /* 0x000fe20000000800 */
[----:B------:R-:W-:Y:S01]  /*e420*/  IMAD.MOV.U32 R6, RZ, RZ, R19 ;  /* 0x000000ffff067224 */ /* 0x000fe200078e0013 */
[----:B------:R-:W0:Y:S01]  /*e430*/  S2R R16, SR_CTAID.Y ;  /* 0x0000000000107919 */ /* 0x000e220000002600 */
[----:B------:R-:W-:-:S04]  /*e440*/  IMAD.MOV.U32 R7, RZ, RZ, R22 ;  /* 0x000000ffff077224 */ /* 0x000fc800078e0016 */
[----:B------:R-:W0:Y:S08]  /*e450*/  LDC R17, c[0x0][0x144] ;  /* 0x00005100ff117b82 */ /* 0x000e300000000800 */
[----:B------:R-:W0:Y:S08]  /*e460*/  LDC R10, c[0x0][0x630] ;  /* 0x00018c00ff0a7b82 */ /* 0x000e300000000800 */
[----:B------:R-:W0:Y:S01]  /*e470*/  LDC.64 R12, c[0x0][0x620] ;  /* 0x00018800ff0c7b82 */ /* 0x000e220000000a00 */
[----:B-----5:R-:W-:-:S04]  /*e480*/  ISETP.NE.U32.AND P0, PT, R8, RZ, PT ;  /* 0x000000ff0800720c */ /* 0x020fc80003f05070 */
[----:B------:R-:W-:Y:S02]  /*e490*/  ISETP.NE.AND.EX P0, PT, R9, RZ, PT, P0 ;  /* 0x000000ff0900720c */ /* 0x000fe40003f05300 */
[----:B--2---:R-:W-:-:S05]  /*e4a0*/  I2FP.F32.U32 R0, R14 ;  /* 0x0000000e00007245 */ /* 0x004fca0000201000 */
[----:B------:R-:W-:-:S04]  /*e4b0*/  FMUL R0, R0, UR6 ;  /* 0x0000000600007c20 */ /* 0x000fc80008400000 */
[----:B------:R2:W0:Y:S02]  /*e4c0*/  F2I.U32.TRUNC.NTZ R15, R0 ;  /* 0x00000000000f7305 */ /* 0x000424000020f000 */
[----:B------:R-:W-:Y:S05]  /*e4d0*/  @!P0 BRA `(.L_x_291) ;  /* 0x0000000000288947 */ /* 0x000fea0003800000 */
[----:B--2---:R-:W2:Y:S02]  /*e4e0*/  LDC R0, c[0x0][0x634] ;  /* 0x00018d00ff007b82 */ /* 0x004ea40000000800 */
[----:B--2---:R-:W-:-:S05]  /*e4f0*/  IADD3 R7, P0, R19, R0, RZ ;  /* 0x0000000013077210 */ /* 0x004fca0007f1e0ff */
[----:B------:R-:W-:-:S04]  /*e500*/  IMAD.X R11, RZ, RZ, R22, P0 ;  /* 0x000000ffff0b7224 */ /* 0x000fc800000e0616 */
[----:B0-----:R-:W-:-:S04]  /*e510*/  IMAD.WIDE.U32 R2, R11, R8, RZ ;  /* 0x000000080b027225 */ /* 0x001fc800078e00ff */
[----:B------:R-:W-:-:S04]  /*e520*/  IMAD.WIDE.U32 R4, P0, R7, R9, R2 ;  /* 0x0000000907047225 */ /* 0x000fc80007800002 */
[----:B------:R-:W-:-:S04]  /*e530*/  IMAD.WIDE.U32 R2, R7, R8, RZ ;  /* 0x0000000807027225 */ /* 0x000fc800078e00ff */
[----:B------:R-:W-:Y:S01]  /*e540*/  IMAD.X R7, RZ, RZ, RZ, P0 ;  /* 0x000000ffff077224 */ /* 0x000fe200000e06ff */
[----:B------:R-:W-:Y:S01]  /*e550*/  IADD3 RZ, P0, R3, R4, RZ ;  /* 0x0000000403ff7210 */ /* 0x000fe20007f1e0ff */
[----:B------:R-:W-:-:S04]  /*e560*/  IMAD.MOV.U32 R6, RZ, RZ, R5 ;  /* 0x000000ffff067224 */ /* 0x000fc800078e0005 */
[----:B------:R-:W-:-:S08]  /*e570*/  IMAD.WIDE.U32.X R6, R11, R9, R6, P0 ;  /* 0x000000090b067225 */ /* 0x000fd000000e0406 */
.L_x_291:
[-CC-:B01----:R-:W-:Y:S01]  /*e580*/  SHF.R.U64 R24, R6, R10.reuse, R7.reuse ;  /* 0x0000000a06187219 */ /* 0x183fe20000001207 */
[----:B------:R-:W0:Y:S01]  /*e590*/  LDC.64 R20, c[0x0][0x640] ;  /* 0x00019000ff147b82 */ /* 0x000e220000000a00 */
[----:B--2---:R-:W-:Y:S01]  /*e5a0*/  SHF.R.U32.HI R0, RZ, R10, R7 ;  /* 0x0000000aff007219 */ /* 0x004fe20000011607 */
[----:B------:R-:W-:Y:S01]  /*e5b0*/  IMAD.MOV.U32 R2, RZ, RZ, R19 ;  /* 0x000000ffff027224 */ /* 0x000fe200078e0013 */
[----:B------:R-:W-:Y:S01]  /*e5c0*/  IADD3 R5, P0, RZ, -R24, RZ ;  /* 0x80000018ff057210 */ /* 0x000fe20007f1e0ff */
[----:B------:R-:W-:Y:S01]  /*e5d0*/  IMAD.MOV R15, RZ, RZ, -R15 ;  /* 0x000000ffff0f7224 */ /* 0x000fe200078e0a0f */
[----:B------:R-:W-:Y:S01]  /*e5e0*/  ULDC UR6, c[0x0][0x154] ;  /* 0x0000550000067ab9 */ /* 0x000fe20000000800 */
[----:B------:R-:W-:Y:S02]  /*e5f0*/  IMAD.MOV.U32 R7, RZ, RZ, 0x1 ;  /* 0x00000001ff077424 */ /* 0x000fe400078e00ff */
[----:B------:R-:W1:Y:S01]  /*e600*/  LDC R4, c[0x0][0x618] ;  /* 0x00018600ff047b82 */ /* 0x000e620000000800 */
[----:B------:R-:W-:-:S02]  /*e610*/  IMAD.X R3, RZ, RZ, ~R0, P0 ;  /* 0x000000ffff037224 */ /* 0x000fc400000e0e00 */
[----:B------:R-:W-:Y:S02]  /*e620*/  IMAD R15, R17, R15, R14 ;  /* 0x0000000f110f7224 */ /* 0x000fe400078e020e */
[-C--:B------:R-:W-:Y:S02]  /*e630*/  IMAD R0, R3, R12.reuse, RZ ;  /* 0x0000000c03007224 */ /* 0x080fe400078e02ff */
[----:B------:R-:W-:Y:S01]  /*e640*/  IMAD.MOV.U32 R3, RZ, RZ, R22 ;  /* 0x000000ffff037224 */ /* 0x000fe200078e0016 */
[----:B------:R-:W2:Y:S01]  /*e650*/  LDC R6, c[0x0][0x608] ;  /* 0x00018200ff067b82 */ /* 0x000ea20000000800 */
[----:B------:R-:W-:-:S04]  /*e660*/  IMAD.WIDE.U32 R2, R5, R12, R2 ;  /* 0x0000000c05027225 */ /* 0x000fc800078e0002 */
[----:B------:R-:W-:-:S03]  /*e670*/  IMAD R5, R5, R13, R0 ;  /* 0x0000000d05057224 */ /* 0x000fc600078e0200 */
[----:B------:R-:W5:Y:S01]  /*e680*/  LDC R18, c[0x0][0x658] ;  /* 0x00019600ff127b82 */ /* 0x000f620000000800 */
[----:B------:R-:W-:Y:S01]  /*e690*/  I2FP.F32.U32 R0, R16 ;  /* 0x0000001000007245 */ /* 0x000fe20000201000 */
[----:B------:R-:W-:Y:S01]  /*e6a0*/  IMAD.IADD R3, R3, 0x1, R5 ;  /* 0x0000000103037824 */ /* 0x000fe200078e0205 */
[----:B0-----:R-:W-:Y:S01]  /*e6b0*/  ISETP.NE.U32.AND P0, PT, R20, RZ, PT ;  /* 0x000000ff1400720c */ /* 0x001fe20003f05070 */
[----:B------:R-:W-:Y:S02]  /*e6c0*/  IMAD.MOV.U32 R5, RZ, RZ, -0x1 ;  /* 0xffffffffff057424 */ /* 0x000fe400078e00ff */
[----:B------:R-:W-:Y:S02]  /*e6d0*/  FMUL R0, R0, UR6 ;  /* 0x0000000600007c20 */ /* 0x000fe40008400000 */
[----:B------:R-:W0:Y:S01]  /*e6e0*/  LDC R13, c[0x0][0x148] ;  /* 0x00005200ff0d7b82 */ /* 0x000e220000000800 */
[----:B-1----:R-:W-:Y:S01]  /*e6f0*/  SHF.R.U64 R10, R2, R4, R3 ;  /* 0x00000004020a7219 */ /* 0x002fe20000001203 */
[----:B------:R1:W0:Y:S01]  /*e700*/  F2I.U32.TRUNC.NTZ R12, R0 ;  /* 0x00000000000c7305 */ /* 0x000222000020f000 */
[----:B------:R-:W-:-:S02]  /*e710*/  ISETP.NE.AND.EX P0, PT, R21, RZ, PT, P0 ;  /* 0x000000ff1500720c */ /* 0x000fc40003f05300 */
[----:B------:R-:W-:-:S03]  /*e720*/  SHF.R.U32.HI R3, RZ, R4, R3 ;  /* 0x00000004ff037219 */ /* 0x000fc60000011603 */
[----:B------:R-:W0:Y:S01]  /*e730*/  LDC R14, c[0x0][0x600] ;  /* 0x00018000ff0e7b82 */ /* 0x000e220000000800 */
[-CC-:B--2---:R-:W-:Y:S02]  /*e740*/  SHF.R.U64 R8, R10, R6.reuse, R3.reuse ;  /* 0x000000060a087219 */ /* 0x184fe40000001203 */
[----:B------:R-:W-:-:S05]  /*e750*/  SHF.R.U32.HI R3, RZ, R6, R3 ;  /* 0x00000006ff037219 */ /* 0x000fca0000011603 */
[----:B------:R-:W2:Y:S01]  /*e760*/  LDC R19, c[0x0][0x648] ;  /* 0x00019200ff137b82 */ /* 0x000ea20000000800 */
[-CC-:B-----5:R-:W-:Y:S02]  /*e770*/  SHF.R.U64 R11, R8, R18.reuse, R3.reuse ;  /* 0x00000012080b7219 */ /* 0x1a0fe40000001203 */
[-C--:B------:R-:W-:Y:S02]  /*e780*/  SHF.L.U32 R5, R5, R18.reuse, RZ ;  /* 0x0000001205057219 */ /* 0x080fe400000006ff */
[-C--:B------:R-:W-:Y:S01]  /*e790*/  SHF.R.U32.HI R3, RZ, R18.reuse, R3 ;  /* 0x00000012ff037219 */ /* 0x080fe20000011603 */
[----:B------:R-:W-:Y:S01]  /*e7a0*/  IMAD.MOV.U32 R2, RZ, RZ, R11 ;  /* 0x000000ffff027224 */ /* 0x000fe200078e000b */
[----:B------:R-:W-:Y:S01]  /*e7b0*/  SHF.L.U32 R40, R7, R18, RZ ;  /* 0x0000001207287219 */ /* 0x000fe200000006ff */
[----:B------:R-:W0:Y:S01]  /*e7c0*/  LDC R22, c[0x0][0x638] ;  /* 0x00018e00ff167b82 */ /* 0x000e220000000800 */
[----:B------:R-:W-:-:S07]  /*e7d0*/  LOP3.LUT R17, RZ, R5, RZ, 0x33, !PT ;  /* 0x00000005ff117212 */ /* 0x000fce00078e33ff */
[----:B------:R-:W0:Y:S01]  /*e7e0*/  LDC R23, c[0x0][0x610] ;  /* 0x00018400ff177b82 */ /* 0x000e220000000800 */
[----:B-1----:R-:W-:Y:S05]  /*e7f0*/  @!P0 BRA `(.L_x_292) ;  /* 0x0000000000288947 */ /* 0x002fea0003800000 */
        /* <DEDUP_REMOVED lines=10> */
.L_x_292:
[----:B--2---:R-:W-:Y:S01]  /*e8a0*/  SHF.R.U64 R0, R2, R19, R3 ;  /* 0x0000001302007219 */ /* 0x004fe20000001203 */
[----:B0-----:R-:W-:Y:S01]  /*e8b0*/  VIADD R3, R14, 0xffffffff ;  /* 0xffffffff0e037836 */ /* 0x001fe20000000000 */
[----:B------:R-:W-:Y:S01]  /*e8c0*/  LOP3.LUT R5, R8, R17, RZ, 0xc0, !PT ;  /* 0x0000001108057212 */ /* 0x000fe200078ec0ff */
[----:B------:R-:W-:Y:S01]  /*e8d0*/  IMAD.MOV R12, RZ, RZ, -R12 ;  /* 0x000000ffff0c7224 */ /* 0x000fe200078e0a0c */
[----:B------:R-:W-:Y:S01]  /*e8e0*/  R2UR UR22, R24 ;  /* 0x00000000181672ca */ /* 0x000fe200000e0000 */
[----:B------:R-:W-:Y:S01]  /*e8f0*/  IMAD.MOV R2, RZ, RZ, -R0 ;  /* 0x000000ffff027224 */ /* 0x000fe200078e0a00 */
[----:B------:R-:W-:Y:S01]  /*e900*/  LOP3.LUT R3, R10, R3, RZ, 0xc0, !PT ;  /* 0x000000030a037212 */ /* 0x000fe200078ec0ff */
[----:B------:R-:W-:Y:S02]  /*e910*/  IMAD R40, R40, R0, R5 ;  /* 0x0000000028287224 */ /* 0x000fe400078e0205 */
[----:B------:R-:W-:Y:S02]  /*e920*/  @P4 IMAD R15, R13, R12, R16 ;  /* 0x0000000c0d0f4224 */ /* 0x000fe400078e0210 */
[----:B------:R-:W-:-:S02]  /*e930*/  IMAD R0, R2, R22, R11 ;  /* 0x0000001602007224 */ /* 0x000fc400078e020b */
[----:B------:R-:W-:Y:S02]  /*e940*/  IMAD R40, R40, R23, R15 ;  /* 0x0000001728287224 */ /* 0x000fe400078e020f */
[----:B------:R-:W-:Y:S02]  /*e950*/  IMAD R3, R0, R14, R3 ;  /* 0x0000000e00037224 */ /* 0x000fe400078e0203 */
[----:B------:R-:W-:-:S03]  /*e960*/  IMAD.MOV.U32 R0, RZ, RZ, 0x1 ;  /* 0x00000001ff007424 */ /* 0x000fc600078e00ff */
[----:B------:R-:W-:Y:S02]  /*e970*/  SEL R2, R3, R40, !P4 ;  /* 0x0000002803027207 */ /* 0x000fe40006000000 */
[----:B------:R-:W-:-:S03]  /*e980*/  SEL R40, R40, R3, !P4 ;  /* 0x0000000328287207 */ /* 0x000fc60006000000 */
[----:B------:R2:W-:Y:S04]  /*e990*/  STL [R1+0x80], R2 ;  /* 0x0000800201007387 */ /* 0x0005e80000100800 */
.L_x_290:
[----:B------:R0:W-:Y:S01]  /*e9a0*/  STL [R1+0x84], R40 ;  /* 0x0000842801007387 */ /* 0x0001e20000100800 */
[----:B------:R-:W-:-:S13]  /*e9b0*/  LOP3.LUT P0, RZ, R0, 0xff, RZ, 0xc0, !PT ;  /* 0x000000ff00ff7812 */ /* 0x000fda000780c0ff */
[----:B0-----:R-:W-:Y:S05]  /*e9c0*/  @P0 BRA `(.L_x_293) ;  /* 0xffffff24009c0947 */ /* 0x001fea000383ffff */
[----:B------:R-:W-:Y:S05]  /*e9d0*/  EXIT ;  /* 0x000000000000794d */ /* 0x000fea0003800000 */
.L_x_3:
[----:B------:R-:W2:Y:S01]  /*e9e0*/  LDL R16, [R1+0x7c] ;  /* 0x00007c0001107983 */ /* 0x000ea20000100800 */
[----:B------:R-:W-:-:S03]  /*e9f0*/  ULDC.64 UR4, c[0x0][0x650] ;  /* 0x0001940000047ab9 */ /* 0x000fc60000000a00 */
[----:B------:R-:W3:Y:S01]  /*ea00*/  LDL R17, [R1+0x78] ;  /* 0x0000780001117983 */ /* 0x000ee20000100800 */
[----:B------:R-:W-:Y:S01]  /*ea10*/  PRMT R4, RZ, 0x7610, R4 ;  /* 0x00007610ff047816 */ /* 0x000fe20000000004 */
[----:B------:R-:W-:Y:S02]  /*ea20*/  IMAD.MOV.U32 R5, RZ, RZ, -0x1 ;  /* 0xffffffffff057424 */ /* 0x000fe400078e00ff */
[----:B------:R-:W-:Y:S02]  /*ea30*/  IMAD.MOV.U32 R6, RZ, RZ, -0x1 ;  /* 0xffffffffff067424 */ /* 0x000fe400078e00ff */
[----:B------:R-:W-:Y:S01]  /*ea40*/  IMAD.MOV.U32 R11, RZ, RZ, -0x1 ;  /* 0xffffffffff0b7424 */ /* 0x000fe200078e00ff */
[----:B--2---:R-:W-:-:S04]  /*ea50*/  ISETP.GE.U32.AND P0, PT, R16, UR4, PT ;  /* 0x0000000410007c0c */ /* 0x004fc8000bf06070 */
[----:B---3--:R-:W-:-:S13]  /*ea60*/  ISETP.GE.U32.AND.EX P0, PT, R17, UR5, PT, P0 ;  /* 0x0000000511007c0c */ /* 0x008fda000bf06100 */
[----:B------:R-:W-:Y:S05]  /*ea70*/  @P0 BRA `(.L_x_294) ;  /* 0x00000004005c0947 */ /* 0x000fea0003800000 */
        /* <DEDUP_REMOVED lines=18> */
.L_x_295:
[-CC-:B------:R-:W-:Y:S01]  /*eba0*/  SHF.R.U64 R11, R8, R12.reuse, R9.reuse ;  /* 0x0000000c080b7219 */ /* 0x180fe20000001209 */
[----:B------:R-:W0:Y:S01]  /*ebb0*/  LDC.64 R20, c[0x0][0x640] ;  /* 0x00019000ff147b82 */ /* 0x000e220000000a00 */
[----:B------:R-:W-:Y:S01]  /*ebc0*/  SHF.R.U32.HI R3, RZ, R12, R9 ;  /* 0x0000000cff037219 */ /* 0x000fe20000011609 */
[----:B------:R-:W-:Y:S01]  /*ebd0*/  ULDC UR4, c[0x0][0x150] ;  /* 0x0000540000047ab9 */ /* 0x000fe20000000800 */
[----:B------:R-:W-:Y:S01]  /*ebe0*/  IADD3 R7, P0, RZ, -R11, RZ ;  /* 0x8000000bff077210 */ /* 0x000fe20007f1e0ff */
[----:B------:R-:W-:Y:S01]  /*ebf0*/  IMAD.MOV.U32 R4, RZ, RZ, R16 ;  /* 0x000000ffff047224 */ /* 0x000fe200078e0010 */
[----:B------:R-:W-:Y:S01]  /*ec00*/  I2FP.F32.U32 R6, R2 ;  /* 0x0000000200067245 */ /* 0x000fe20000201000 */
[----:B------:R-:W-:Y:S02]  /*ec10*/  IMAD.MOV.U32 R5, RZ, RZ, R17 ;  /* 0x000000ffff057224 */ /* 0x000fe400078e0011 */
[----:B------:R-:W1:Y:S01]  /*ec20*/  LDC R10, c[0x0][0x618] ;  /* 0x00018600ff0a7b82 */ /* 0x000e620000000800 */
[----:B------:R-:W-:-:S02]  /*ec30*/  IMAD.X R3, RZ, RZ, ~R3, P0 ;  /* 0x000000ffff037224 */ /* 0x000fc400000e0e03 */
[----:B------:R-:W-:Y:S01]  /*ec40*/  FMUL R9, R6, UR4 ;  /* 0x0000000406097c20 */ /* 0x000fe20008400000 */
[----:B------:R-:W-:Y:S01]  /*ec50*/  IMAD.WIDE.U32 R4, R7, R14, R4 ;  /* 0x0000000e07047225 */ /* 0x000fe200078e0004 */
[----:B------:R-:W-:-:S03]  /*ec60*/  ULDC UR4, c[0x0][0x154] ;  /* 0x0000550000047ab9 */ /* 0x000fc60000000800 */
[----:B------:R-:W-:Y:S01]  /*ec70*/  IMAD R6, R3, R14, RZ ;  /* 0x0000000e03067224 */ /* 0x000fe200078e02ff */
[----:B------:R-:W2:Y:S01]  /*ec80*/  LDC R13, c[0x0][0x144] ;  /* 0x00005100ff0d7b82 */ /* 0x000ea20000000800 */
[----:B------:R-:W3:Y:S02]  /*ec90*/  F2I.U32.TRUNC.NTZ R9, R9 ;  /* 0x0000000900097305 */ /* 0x000ee4000020f000 */
[----:B------:R-:W-:Y:S02]  /*eca0*/  IMAD R3, R7, R15, R6 ;  /* 0x0000000f07037224 */ /* 0x000fe400078e0206 */
[----:B------:R-:W-:Y:S02]  /*ecb0*/  IMAD.MOV.U32 R6, RZ, RZ, -0x1 ;  /* 0xffffffffff067424 */ /* 0x000fe400078e00ff */
[----:B------:R-:W-:Y:S01]  /*ecc0*/  IMAD.IADD R3, R5, 0x1, R3 ;  /* 0x0000000105037824 */ /* 0x000fe200078e0203 */
[----:B------:R-:W4:Y:S01]  /*ecd0*/  LDC R12, c[0x0][0x608] ;  /* 0x00018200ff0c7b82 */ /* 0x000f220000000800 */
[----:B------:R-:W-:-:S02]  /*ece0*/  I2FP.F32.U32 R5, R0 ;  /* 0x0000000000057245 */ /* 0x000fc40000201000 */
[----:B0-----:R-:W-:-:S03]  /*ecf0*/  ISETP.NE.U32.AND P0, PT, R20, RZ, PT ;  /* 0x000000ff1400720c */ /* 0x001fc60003f05070 */
[----:B------:R-:W-:Y:S01]  /*ed00*/  FMUL R5, R5, UR4 ;  /* 0x0000000405057c20 */ /* 0x000fe20008400000 */
[----:B------:R-:W-:Y:S01]  /*ed10*/  ISETP.NE.AND.EX P0, PT, R21, RZ, PT, P0 ;  /* 0x000000ff1500720c */ /* 0x000fe20003f05300 */
[----:B------:R-:W0:Y:S01]  /*ed20*/  LDC R7, c[0x0][0x658] ;  /* 0x00019600ff077b82 */ /* 0x000e220000000800 */
[-C--:B-1----:R-:W-:Y:S01]  /*ed30*/  SHF.R.U64 R8, R4, R10.reuse, R3 ;  /* 0x0000000a04087219 */ /* 0x082fe20000001203 */
[----:B---3--:R-:W-:Y:S01]  /*ed40*/  IMAD.MOV R4, RZ, RZ, -R9 ;  /* 0x000000ffff047224 */ /* 0x008fe200078e0a09 */
[----:B------:R-:W-:Y:S02]  /*ed50*/  SHF.R.U32.HI R3, RZ, R10, R3 ;  /* 0x0000000aff037219 */ /* 0x000fe40000011603 */
[----:B------:R1:W3:Y:S03]  /*ed60*/  F2I.U32.TRUNC.NTZ R10, R5 ;  /* 0x00000005000a7305 */ /* 0x0002e6000020f000 */
[----:B------:R-:W1:Y:S01]  /*ed70*/  LDC R17, c[0x0][0x148] ;  /* 0x00005200ff117b82 */ /* 0x000e620000000800 */
[----:B--2---:R-:W-:-:S02]  /*ed80*/  IMAD R19, R13, R4, R2 ;  /* 0x000000040d137224 */ /* 0x004fc400078e0202 */
[----:B------:R-:W-:-:S05]  /*ed90*/  IMAD.MOV.U32 R4, RZ, RZ, 0x1 ;  /* 0x00000001ff047424 */ /* 0x000fca00078e00ff */
[----:B------:R-:W2:Y:S01]  /*eda0*/  LDC R14, c[0x0][0x600] ;  /* 0x00018000ff0e7b82 */ /* 0x000ea20000000800 */
[-CC-:B----4-:R-:W-:Y:S02]  /*edb0*/  SHF.R.U64 R13, R8, R12.reuse, R3.reuse ;  /* 0x0000000c080d7219 */ /* 0x190fe40000001203 */
[----:B------:R-:W-:-:S05]  /*edc0*/  SHF.R.U32.HI R2, RZ, R12, R3 ;  /* 0x0000000cff027219 */ /* 0x000fca0000011603 */
[----:B------:R-:W4:Y:S01]  /*edd0*/  LDC R16, c[0x0][0x648] ;  /* 0x00019200ff107b82 */ /* 0x000f220000000800 */
[-CC-:B0-----:R-:W-:Y:S02]  /*ede0*/  SHF.R.U64 R15, R13, R7.reuse, R2.reuse ;  /* 0x000000070d0f7219 */ /* 0x181fe40000001202 */
[-C--:B------:R-:W-:Y:S02]  /*edf0*/  SHF.L.U32 R6, R6, R7.reuse, RZ ;  /* 0x0000000706067219 */ /* 0x080fe400000006ff */
[-C--:B------:R-:W-:Y:S01]  /*ee00*/  SHF.R.U32.HI R3, RZ, R7.reuse, R2 ;  /* 0x00000007ff037219 */ /* 0x080fe20000011602 */
[----:B------:R-:W-:Y:S01]  /*ee10*/  IMAD.MOV.U32 R2, RZ, RZ, R15 ;  /* 0x000000ffff027224 */ /* 0x000fe200078e000f */
[----:B------:R-:W-:Y:S01]  /*ee20*/  SHF.L.U32 R12, R4, R7, RZ ;  /* 0x00000007040c7219 */ /* 0x000fe200000006ff */
[----:B------:R-:W0:Y:S01]  /*ee30*/  LDC R18, c[0x0][0x638] ;  /* 0x00018e00ff127b82 */ /* 0x000e220000000800 */
[----:B------:R-:W-:-:S07]  /*ee40*/  LOP3.LUT R22, RZ, R6, RZ, 0x33, !PT ;  /* 0x00000006ff167212 */ /* 0x000fce00078e33ff */
        /* <DEDUP_REMOVED lines=12> */
.L_x_296:
[----:B----4-:R-:W-:Y:S01]  /*ef10*/  SHF.R.U64 R3, R2, R16, R3 ;  /* 0x0000001002037219 */ /* 0x010fe20000001203 */
[----:B--2---:R-:W-:Y:S01]  /*ef20*/  VIADD R5, R14, 0xffffffff ;  /* 0xffffffff0e057836 */ /* 0x004fe20000000000 */
[----:B------:R-:W-:Y:S01]  /*ef30*/  LOP3.LUT R2, R13, R22, RZ, 0xc0, !PT ;  /* 0x000000160d027212 */ /* 0x000fe200078ec0ff */
[----:B------:R-:W-:Y:S02]  /*ef40*/  IMAD.MOV R10, RZ, RZ, -R10 ;  /* 0x000000ffff0a7224 */ /* 0x000fe400078e0a0a */
[----:B------:R-:W-:Y:S02]  /*ef50*/  IMAD.MOV R4, RZ, RZ, -R3 ;  /* 0x000000ffff047224 */ /* 0x000fe400078e0a03 */
[----:B------:R-:W-:Y:S01]  /*ef60*/  IMAD R2, R12, R3, R2 ;  /* 0x000000030c027224 */ /* 0x000fe200078e0202 */
[----:B------:R-:W-:Y:S01]  /*ef70*/  LOP3.LUT R3, R8, R5, RZ, 0xc0, !PT ;  /* 0x0000000508037212 */ /* 0x000fe200078ec0ff */
[----:B------:R-:W-:Y:S02]  /*ef80*/  @P4 IMAD R19, R17, R10, R0 ;  /* 0x0000000a11134224 */ /* 0x000fe400078e0200 */
[----:B0-----:R-:W-:-:S02]  /*ef90*/  IMAD R0, R4, R18, R15 ;  /* 0x0000001204007224 */ /* 0x001fc400078e020f */
[----:B------:R-:W-:Y:S02]  /*efa0*/  IMAD R5, R2, R23, R19 ;  /* 0x0000001702057224 */ /* 0x000fe400078e0213 */
[----:B------:R-:W-:Y:S02]  /*efb0*/  IMAD R0, R0, R14, R3 ;  /* 0x0000000e00007224 */ /* 0x000fe400078e0203 */
[----:B------:R-:W-:-:S03]  /*efc0*/  IMAD.MOV.U32 R4, RZ, RZ, 0x1 ;  /* 0x00000001ff047424 */ /* 0x000fc600078e00ff */
[----:B------:R-:W-:Y:S02]  /*efd0*/  SEL R6, R0, R5, !P4 ;  /* 0x0000000500067207 */ /* 0x000fe40006000000 */
[----:B------:R-:W-:-:S07]  /*efe0*/  SEL R5, R5, R0, !P4 ;  /* 0x0000000005057207 */ /* 0x000fce0006000000 */
.L_x_294:
[----:B------:R-:W-:-:S08]  /*eff0*/  NOP ;  /* 0x0000000000007918 */ /* 0x000fd00000000000 */
[----:B------:R-:W0:-:S00]  /*f000*/  USETMAXREG.DEALLOC.CTAPOOL 0x28 ;  /* 0x00000028000079c8 */ /* 0x000e0000080e0500 */
[----:B------:R-:W-:-:S13]  /*f010*/  ISETP.NE.AND P0, PT, RZ, UR8, PT ;  /* 0x00000008ff007c0c */ /* 0x000fda000bf05270 */
[----:B------:R-:W-:Y:S05]  /*f020*/  @P0 EXIT ;  /* 0x000000000000094d */ /* 0x000fea0003800000 */
[----:B0-----:R-:W-:Y:S01]  /*f030*/  LOP3.LUT P0, RZ, R4, 0xff, RZ, 0xc0, !PT ;  /* 0x000000ff04ff7812 */ /* 0x001fe2000780c0ff */
[----:B------:R-:W-:Y:S02]  /*f040*/  IMAD.MOV.U32 R0, RZ, RZ, 0x1 ;  /* 0x00000001ff007424 */ /* 0x000fe400078e00ff */
[----:B------:R-:W-:-:S10]  /*f050*/  IMAD.MOV.U32 R8, RZ, RZ, RZ ;  /* 0x000000ffff087224 */ /* 0x000fd400078e00ff */
[----:B------:R-:W-:Y:S05]  /*f060*/  @!P0 BRA `(.L_x_297) ;  /* 0x0000000c00508947 */ /* 0x000fea0003800000 */
[----:B------:R-:W0:Y:S01]  /*f070*/  S2R R2, SR_TID.X ;  /* 0x0000000000027919 */ /* 0x000e220000002100 */
[----:B------:R-:W-:Y:S01]  /*f080*/  ULDC UR4, c[0x0][0x28c] ;  /* 0x0000a30000047ab9 */ /* 0x000fe20000000800 */
[----:B------:R-:W-:Y:S01]  /*f090*/  ULDC UR6, c[0x0][0x658] ;  /* 0x0001960000067ab9 */ /* 0x000fe20000000800 */
[----:B------:R-:W-:Y:S01]  /*f0a0*/  UIADD3 UR10, UR4, 0x1f, URZ ;  /* 0x0000001f040a7890 */ /* 0x000fe2000fffe03f */
[----:B------:R-:W-:Y:S01]  /*f0b0*/  BSSY B0, `(.L_x_297) ;  /* 0x00000cf000007945 */ /* 0x000fe20003800000 */
[----:B------:R-:W-:Y:S01]  /*f0c0*/  UMOV UR7, 0xffffffff ;  /* 0xffffffff00077882 */ /* 0x000fe20000000000 */
[----:B------:R-:W-:Y:S01]  /*f0d0*/  ULDC UR5, c[0x0][0x600] ;  /* 0x0001800000057ab9 */ /* 0x000fe20000000800 */
[----:B------:R-:W-:Y:S01]  /*f0e0*/  UMOV UR9, 0x1 ;  /* 0x0000000100097882 */ /* 0x000fe20000000000 */
[----:B------:R-:W-:Y:S01]  /*f0f0*/  USHF.L.U32 UR7, UR7, UR6, URZ ;  /* 0x0000000607077299 */ /* 0x000fe2000800063f */
[----:B------:R-:W-:Y:S01]  /*f100*/  IMAD.MOV.U32 R9, RZ, RZ, 0x1 ;  /* 0x00000001ff097424 */ /* 0x000fe200078e00ff */
[----:B------:R-:W-:Y:S01]  /*f110*/  UIADD3 UR4, UR5, -0x1, URZ ;  /* 0xffffffff05047890 */ /* 0x000fe2000fffe03f */
[----:B------:R-:W-:Y:S01]  /*f120*/  IMAD.MOV.U32 R0, RZ, RZ, 0x1 ;  /* 0x00000001ff007424 */ /* 0x000fe200078e00ff */
[----:B------:R-:W-:Y:S01]  /*f130*/  USHF.R.S32.HI UR11, URZ, 0x1f, UR10 ;  /* 0x0000001f3f0b7899 */ /* 0x000fe2000801140a */
[----:B------:R-:W-:Y:S01]  /*f140*/  IMAD.MOV.U32 R8, RZ, RZ, RZ ;  /* 0x000000ffff087224 */ /* 0x000fe200078e00ff */
[----:B------:R-:W-:Y:S01]  /*f150*/  ULDC UR8, c[0x0][0xc] ;  /* 0x0000030000087ab9 */ /* 0x000fe20000000800 */
[----:B------:R-:W-:-:S02]  /*f160*/  USHF.L.U32 UR5, UR9, UR6, URZ ;  /* 0x0000000609057299 */ /* 0x000fc4000800063f */
[----:B------:R-:W-:Y:S01]  /*f170*/  ULEA.HI UR11, UR11, UR10, URZ, 0x5 ;  /* 0x0000000a0b0b7291 */ /* 0x000fe2000f8f283f */
[----:B------:R-:W-:Y:S01]  /*f180*/  ULDC UR9, c[0x0][0x10] ;  /* 0x0000040000097ab9 */ /* 0x000fe20000000800 */
[----:B------:R-:W-:Y:S02]  /*f190*/  ULOP3.LUT UR6, URZ, UR7, URZ, 0x33, !UPT ;  /* 0x000000073f067292 */ /* 0x000fe4000f8e333f */
[----:B------:R-:W-:Y:S01]  /*f1a0*/  UIMAD.WIDE.U32 UR8, UR8, UR9, URZ ;  /* 0x00000009080872a5 */ /* 0x000fe2000f8e003f */
[----:B------:R-:W-:Y:S01]  /*f1b0*/  ULDC UR7, c[0x0][0x14] ;  /* 0x0000050000077ab9 */ /* 0x000fe20000000800 */
[----:B------:R-:W-:Y:S02]  /*f1c0*/  USHF.R.S32.HI UR20, URZ, 0x5, UR11 ;  /* 0x000000053f147899 */ /* 0x000fe4000801140b */
[----:B------:R-:W-:Y:S02]  /*f1d0*/  UIMAD.WIDE.U32 UR22, UR8, UR7, URZ ;  /* 0x00000007081672a5 */ /* 0x000fe4000f8e003f */
[----:B------:R-:W-:-:S02]  /*f1e0*/  UIMAD UR18, UR9, UR7, URZ ;  /* 0x00000007091272a4 */ /* 0x000fc4000f8e023f */
[----:B------:R-:W-:Y:S01]  /*f1f0*/  ULOP3.LUT UR26, UR13, 0x2, URZ, 0xfc, !UPT ;  /* 0x000000020d1a7892 */ /* 0x000fe2000f8efc3f */
[C---:B0-----:R-:W-:Y:S01]  /*f200*/  LOP3.LUT P2, RZ, R2.reuse, 0x7f, RZ, 0xc0, !PT ;  /* 0x0000007f02ff7812 */ /* 0x041fe2000784c0ff */
[----:B------:R-:W-:Y:S01]  /*f210*/  UIADD3 UR18, UR23, UR18, URZ ;  /* 0x0000001217127290 */ /* 0x000fe2000fffe03f */
[----:B------:R-:W-:Y:S01]  /*f220*/  LOP3.LUT P0, RZ, R2, 0x1f, RZ, 0xc0, !PT ;  /* 0x0000001f02ff7812 */ /* 0x000fe2000780c0ff */
[----:B------:R-:W-:Y:S01]  /*f230*/  UIADD3 UR27, UR20, 0x1, URZ ;  /* 0x00000001141b7890 */ /* 0x000fe2000fffe03f */
[----:B------:R-:W-:Y:S02]  /*f240*/  ULDC.64 UR24, c[0x0][0x198] ;  /* 0x0000660000187ab9 */ /* 0x000fe40000000a00 */
[----:B------:R-:W-:-:S13]  /*f250*/  PLOP3.LUT P0, PT, P0, P2, PT, 0x8a, 0x0 ;  /* 0x000000000000781c */ /* 0x000fda0000705172 */
.L_x_309:
[----:B------:R-:W-:-:S03]  /*f260*/  UMOV UR7, 0xffffffff ;  /* 0xffffffff00077882 */ /* 0x000fc60000000000 */
[----:B------:R-:W-:Y:S05]  /*f270*/  BRA.DIV UR7, `(.L_x_298) ;  /* 0x0000000e07ec7947 */ /* 0x000fea000b800000 */
[----:B------:R-:W-:-:S13]  /*f280*/  ELECT P1, URZ, PT ;  /* 0x00000000003f782f */ /* 0x000fda0003820000 */
.L_x_321:
[----:B------:R-:W0:Y:S01]  /*f290*/  LDC R2, c[0x0][0x28c] ;  /* 0x0000a300ff027b82 */ /* 0x000e220000000800 */
[----:B------:R-:W-:Y:S01]  /*f2a0*/  BSSY B1, `(.L_x_299) ;  /* 0x0000038000017945 */ /* 0x000fe20003800000 */
[----:B0-----:R-:W-:-:S13]  /*f2b0*/  ISETP.LT.OR P1, PT, R2, 0x1, !P1 ;  /* 0x000000010200780c */ /* 0x001fda0004f21670 */
[----:B------:R-:W-:Y:S05]  /*f2c0*/  @P1 BRA `(.L_x_300) ;  /* 0x0000000000d41947 */ /* 0x000fea0003800000 */
[----:B------:R-:W-:Y:S02]  /*f2d0*/  IMAD.SHL.U32 R6, R6, 0x80, RZ ;  /* 0x0000008006067824 */ /* 0x000fe400078e00ff */
[----:B------:R-:W-:Y:S02]  /*f2e0*/  IMAD.SHL.U32 R7, R5, 0x100, RZ ;  /* 0x0000010005077824 */ /* 0x000fe400078e00ff */
[----:B------:R-:W-:Y:S02]  /*f2f0*/  IMAD.MOV.U32 R12, RZ, RZ, RZ ;  /* 0x000000ffff0c7224 */ /* 0x000fe400078e00ff */
[----:B------:R-:W-:Y:S02]  /*f300*/  IMAD.U32 R14, RZ, RZ, UR27 ;  /* 0x0000001bff0e7e24 */ /* 0x000fe4000f8e00ff */
[----:B------:R-:W-:Y:S02]  /*f310*/  IMAD.MOV.U32 R2, RZ, RZ, R0 ;  /* 0x000000ffff027224 */ /* 0x000fe400078e0000 */
[----:B------:R-:W-:-:S07]  /*f320*/  IMAD.MOV.U32 R3, RZ, RZ, R8 ;  /* 0x000000ffff037224 */ /* 0x000fce00078e0008 */
.L_x_304:
[----:B------:R-:W0:Y:S01]  /*f330*/  S2R R5, SR_CgaCtaId ;  /* 0x0000000000057919 */ /* 0x000e220000008800 */
[----:B------:R-:W-:-:S04]  /*f340*/  MOV R4, 0x400 ;  /* 0x0000040000047802 */ /* 0x000fc80000000f00 */
[----:B0-----:R-:W-:Y:S02]  /*f350*/  LEA R10, R5, R4, 0x18 ;  /* 0x00000004050a7211 */ /* 0x001fe400078ec0ff */
[----:B------:R-:W-:Y:S01]  /*f360*/  SHF.L.U32 R4, R2, 0x1f, RZ ;  /* 0x0000001f02047819 */ /* 0x000fe200000006ff */
[----:B------:R-:W0:Y:S02]  /*f370*/  @!P2 LDC R5, c[0x0][0x500] ;  /* 0x00014000ff05ab82 */ /* 0x000e240000000800 */
[----:B------:R-:W-:-:S04]  /*f380*/  IMAD R13, R3, 0x8, R10 ;  /* 0x00000008030d7824 */ /* 0x000fc800078e020a */
[----:B------:R-:W1:Y:S02]  /*f390*/  SYNCS.PHASECHK.TRANS64.TRYWAIT P1, [R13+URZ+0x28], R4 ;  /* 0x000028040d0075a7 */ /* 0x000e64000802017f */
[----:B-1----:R-:W-:Y:S05]  /*f3a0*/  @!P1 BRA `(.L_x_301) ;  /* 0x0000000c00c09947 */ /* 0x002fea0003800000 */
.L_x_322:
[----:B------:R-:W-:Y:S01]  /*f3b0*/  UPRMT UR7, UR26, 0x9910, URZ ;  /* 0x000099101a077896 */ /* 0x000fe2000800003f */
[----:B0-----:R0:W-:Y:S03]  /*f3c0*/  @!P2 SYNCS.ARRIVE.TRANS64 RZ, [R13+URZ], R5 ;  /* 0x000000050dffa9a7 */ /* 0x0011e6000800003f */
[----:B------:R-:W-:-:S06]  /*f3d0*/  UISETP.NE.AND UP0, UPT, UR7, 0x2, UPT ;  /* 0x000000020700788c */ /* 0x000fcc000bf05270 */
[----:B------:R-:W-:-:S13]  /*f3e0*/  PLOP3.LUT P1, PT, PT, PT, UP0, 0x80, 0x0 ;  /* 0x000000000000781c */ /* 0x000fda0003f2f008 */
[----:B0-----:R-:W-:Y:S05]  /*f3f0*/  @P1 BRA `(.L_x_302) ;  /* 0x0000000000041947 */ /* 0x001fea0003800000 */
[----:B------:R-:W-:Y:S01]  /*f400*/  BPT.TRAP 0x1 ;  /* 0x000000040000795c */ /* 0x000fe20000300000 */
.L_x_302:
[----:B------:R-:W-:Y:S05]  /*f410*/  @P0 BRA `(.L_x_303) ;  /* 0x0000000000040947 */ /* 0x000fea0003800000 */
[----:B------:R-:W-:Y:S01]  /*f420*/  BPT.TRAP 0x1 ;  /* 0x000000040000795c */ /* 0x000fe20000300000 */
.L_x_303:
[--C-:B-1----:R-:W-:Y:S01]  /*f430*/  IMAD R4, R3, 0x2000, R10.reuse ;  /* 0x0000200003047824 */ /* 0x102fe200078e020a */
[----:B------:R-:W-:Y:S01]  /*f440*/  R2UR UR9, R13 ;  /* 0x000000000d0972ca */ /* 0x000fe200000e0000 */
[----:B------:R-:W-:Y:S01]  /*f450*/  IMAD R10, R3, 0x1000, R10 ;  /* 0x00001000030a7824 */ /* 0x000fe200078e020a */
[----:B------:R-:W-:Y:S01]  /*f460*/  UIADD3 UR14, UP0, UR24, 0xf0, URZ ;  /* 0x000000f0180e7890 */ /* 0x000fe2000ff1e03f */
[----:B------:R-:W-:Y:S01]  /*f470*/  VIADD R14, R14, 0xffffffff ;  /* 0xffffffff0e0e7836 */ /* 0x000fe20000000000 */
[----:B------:R-:W-:Y:S01]  /*f480*/  R2UR UR7, R4 ;  /* 0x00000000040772ca */ /* 0x000fe200000e0000 */
[----:B------:R-:W-:Y:S01]  /*f490*/  UIADD3 UR28, UP1, UR24, 0x1f0, URZ ;  /* 0x000001f0181c7890 */ /* 0x000fe2000ff3e03f */
[----:B------:R-:W-:Y:S01]  /*f4a0*/  R2UR UR8, R10 ;  /* 0x000000000a0872ca */ /* 0x000fe200000e0000 */
[----:B------:R-:W-:Y:S01]  /*f4b0*/  UIADD3.X UR15, URZ, UR25, URZ, UP0, !UPT ;  /* 0x000000193f0f7290 */ /* 0x000fe200087fe43f */
[----:B------:R-:W-:Y:S01]  /*f4c0*/  R2UR UR11, R7 ;  /* 0x00000000070b72ca */ /* 0x000fe200000e0000 */
[----:B------:R-:W-:Y:S01]  /*f4d0*/  VIADD R3, R3, 0x1 ;  /* 0x0000000103037836 */ /* 0x000fe20000000000 */
[----:B------:R-:W-:Y:S01]  /*f4e0*/  R2UR UR10, R12 ;  /* 0x000000000c0a72ca */ /* 0x000fe200000e0000 */
[----:B------:R-:W-:Y:S01]  /*f4f0*/  UIADD3.X UR29, URZ, UR25, URZ, UP1, !UPT ;  /* 0x000000193f1d7290 */ /* 0x000fe20008ffe43f */
[----:B------:R-:W-:Y:S01]  /*f500*/  R2UR UR12, R11 ;  /* 0x000000000b0c72ca */ /* 0x000fe200000e0000 */
[----:B------:R-:W-:Y:S01]  /*f510*/  UMOV UR16, 0x0 ;  /* 0x0000000000107882 */ /* 0x000fe20000000000 */
[----:B------:R-:W-:Y:S01]  /*f520*/  R2UR UR21, R6 ;  /* 0x00000000061572ca */ /* 0x000fe200000e0000 */
[----:B------:R-:W-:Y:S01]  /*f530*/  UMOV UR17, 0x10000000 ;  /* 0x1000000000117882 */ /* 0x000fe20000000000 */
[----:B------:R-:W-:Y:S01]  /*f540*/  ISETP.GT.AND P3, PT, R14, 0x1, PT ;  /* 0x000000010e00780c */ /* 0x000fe20003f64270 */
[----:B------:R-:W-:Y:S01]  /*f550*/  UIADD3 UR7, UR7, 0x100, URZ ;  /* 0x0000010007077890 */ /* 0x000fe2000fffe03f */
[----:B------:R-:W-:Y:S01]  /*f560*/  ISETP.NE.AND P1, PT, R3, 0x5, PT ;  /* 0x000000050300780c */ /* 0x000fe20003f25270 */
[----:B------:R-:W-:Y:S01]  /*f570*/  UIADD3 UR19, UR8, 0xa100, URZ ;  /* 0x0000a10008137890 */ /* 0x000fe2000fffe03f */
[----:B------:R-:W-:-:S02]  /*f580*/  VIADD R12, R12, 0x20 ;  /* 0x000000200c0c7836 */ /* 0x000fc40000000000 */
[----:B------:R-:W-:Y:S02]  /*f590*/  SEL R5, RZ, 0x1, P1 ;  /* 0x00000001ff057807 */ /* 0x000fe40000800000 */
[----:B------:R-:W-:Y:S01]  /*f5a0*/  UMOV UR8, UR7 ;  /* 0x0000000700087c82 */ /* 0x000fe20008000000 */
[----:B------:R-:W-:Y:S01]  /*f5b0*/  SEL R3, R3, RZ, P1 ;  /* 0x000000ff03037207 */ /* 0x000fe20000800000 */
[----:B------:R0:W-:Y:S01]  /*f5c0*/  UTMALDG.3D [UR8], [UR14], desc[UR16] ;  /* 0x000010080e0075b4 */ /* 0x0001e20008011000 */
[----:B------:R-:W-:Y:S01]  /*f5d0*/  LOP3.LUT R2, R2, R5, RZ, 0x3c, !PT ;  /* 0x0000000502027212 */ /* 0x000fe200078e3cff */
[----:B0-----:R-:W-:Y:S01]  /*f5e0*/  UMOV UR8, UR19 ;  /* 0x0000001300087c82 */ /* 0x001fe20008000000 */
[----:B------:R-:W-:Y:S02]  /*f5f0*/  UMOV UR11, UR21 ;  /* 0x00000015000b7c82 */ /* 0x000fe40008000000 */
[----:B------:R0:W-:Y:S02]  /*f600*/  UTMALDG.3D [UR8], [UR28], desc[UR16] ;  /* 0x000010081c0075b4 */ /* 0x0001e40008011000 */
[----:B0-----:R-:W-:Y:S05]  /*f610*/  @P3 BRA `(.L_x_304) ;  /* 0xfffffffc00443947 */ /* 0x001fea000383ffff */
.L_x_300:
[----:B------:R-:W-:Y:S05]  /*f620*/  BSYNC B1 ;  /* 0x0000000000017941 */ /* 0x000fea0003800000 */
.L_x_299:
[----:B------:R-:W2:Y:S01]  /*f630*/  LDL.LU R15, [R1+0x78] ;  /* 0x00007800010f7983 */ /* 0x000ea20000300800 */
[----:B------:R-:W-:Y:S01]  /*f640*/  LOP3.LUT P5, RZ, R9, 0xff, RZ, 0xc0, !PT ;  /* 0x000000ff09ff7812 */ /* 0x000fe200078ac0ff */
[----:B------:R-:W-:Y:S01]  /*f650*/  VIADD R8, R8, UR20 ;  /* 0x0000001408087c36 */ /* 0x000fe20008000000 */
[----:B------:R-:W-:Y:S01]  /*f660*/  ULDC.64 UR8, c[0x0][0x650] ;  /* 0x0001940000087ab9 */ /* 0x000fe20000000a00 */
[----:B------:R-:W3:Y:S01]  /*f670*/  LDL.LU R13, [R1+0x7c] ;  /* 0x00007c00010d7983 */ /* 0x000ee20000300800 */
[----:B------:R-:W-:Y:S01]  /*f680*/  IMAD.U32 R5, RZ, RZ, UR20 ;  /* 0x00000014ff057e24 */ /* 0x000fe2000f8e00ff */
[----:B------:R-:W-:Y:S01]  /*f690*/  UISETP.GE.U32.AND UP0, UPT, UR20, 0x5, UPT ;  /* 0x000000051400788c */ /* 0x000fe2000bf06070 */
[----:B------:R-:W-:Y:S01]  /*f6a0*/  ISETP.GT.U32.AND P1, PT, R8, 0x4, PT ;  /* 0x000000040800780c */ /* 0x000fe20003f24070 */
[----:B------:R-:W-:Y:S01]  /*f6b0*/  BSSY B1, `(.L_x_305) ;  /* 0x000006c000017945 */ /* 0x000fe20003800000 */
[----:B------:R-:W-:Y:S01]  /*f6c0*/  IMAD.MOV.U32 R6, RZ, RZ, -0x1 ;  /* 0xffffffffff067424 */ /* 0x000fe200078e00ff */
[----:B------:R-:W-:Y:S01]  /*f6d0*/  PRMT R9, RZ, 0x7610, R9 ;  /* 0x00007610ff097816 */ /* 0x000fe20000000009 */
[----:B------:R-:W-:Y:S01]  /*f6e0*/  IMAD.MOV.U32 R11, RZ, RZ, -0x1 ;  /* 0xffffffffff0b7424 */ /* 0x000fe200078e00ff */
[----:B------:R-:W-:-:S02]  /*f6f0*/  ISETP.LT.U32.AND P1, PT, R5, 0x5, P1 ;  /* 0x000000050500780c */ /* 0x000fc40000f21070 */
[----:B------:R-:W0:Y:S01]  /*f700*/  @P5 S2R R3, SR_CgaCtaId ;  /* 0x0000000000035919 */ /* 0x000e220000008800 */
[----:B------:R-:W-:Y:S02]  /*f710*/  @P5 MOV R2, 0x400 ;  /* 0x0000040000025802 */ /* 0x000fe40000000f00 */
[----:B------:R-:W-:Y:S02]  /*f720*/  PLOP3.LUT P3, PT, PT, PT, UP0, 0x80, 0x0 ;  /* 0x000000000000781c */ /* 0x000fe40003f6f008 */
[----:B0-----:R-:W-:Y:S01]  /*f730*/  @P5 LEA R4, R3, R2, 0x18 ;  /* 0x0000000203045211 */ /* 0x001fe200078ec0ff */
[----:B------:R-:W-:-:S03]  /*f740*/  IMAD.WIDE.U32 R2, R8, -0x33333333, RZ ;  /* 0xcccccccd08027825 */ /* 0x000fc600078e00ff */
[----:B------:R0:W-:Y:S02]  /*f750*/  @P5 SYNCS.ARRIVE.TRANS64.A1T0 RZ, [R4+URZ+0x68], RZ ;  /* 0x000068ff04ff59a7 */ /* 0x0001e4000810003f */
[----:B------:R-:W-:Y:S02]  /*f760*/  SHF.R.U32.HI R5, RZ, 0x2, R3 ;  /* 0x00000002ff057819 */ /* 0x000fe40000011603 */
[----:B------:R-:W-:Y:S02]  /*f770*/  SEL R3, RZ, 0x1, !P1 ;  /* 0x00000001ff037807 */ /* 0x000fe40004800000 */
[----:B------:R-:W-:Y:S01]  /*f780*/  PRMT R2, RZ, 0x7610, R2 ;  /* 0x00007610ff027816 */ /* 0x000fe20000000002 */
[----:B------:R-:W-:Y:S01]  /*f790*/  IMAD R8, R5, -0x5, R8 ;  /* 0xfffffffb05087824 */ /* 0x000fe200078e0208 */
[----:B------:R-:W-:-:S04]  /*f7a0*/  LOP3.LUT R0, R0, R3, RZ, 0x3c, !PT ;  /* 0x0000000300007212 */ /* 0x000fc800078e3cff */
[----:B------:R-:W-:Y:S01]  /*f7b0*/  @P3 LOP3.LUT R0, R0, 0x1, R5, 0x78, !PT ;  /* 0x0000000100003812 */ /* 0x000fe200078e7805 */
[----:B------:R-:W-:Y:S01]  /*f7c0*/  IMAD.MOV.U32 R5, RZ, RZ, -0x1 ;  /* 0xffffffffff057424 */ /* 0x000fe200078e00ff */
[----:B---3--:R-:W-:-:S04]  /*f7d0*/  IADD3 R13, P5, R13, UR22, RZ ;  /* 0x000000160d0d7c10 */ /* 0x008fc8000ffbe0ff */
[----:B--2---:R-:W-:Y:S01]  /*f7e0*/  IADD3.X R15, R15, UR18, RZ, P5, !PT ;  /* 0x000000120f0f7c10 */ /* 0x004fe2000affe4ff */
[----:B------:R0:W-:Y:S01]  /*f7f0*/  STL [R1+0x7c], R13 ;  /* 0x00007c0d01007387 */ /* 0x0001e20000100800 */
[----:B------:R-:W-:-:S03]  /*f800*/  ISETP.GE.U32.AND P1, PT, R13, UR8, PT ;  /* 0x000000080d007c0c */ /* 0x000fc6000bf26070 */
[----:B------:R0:W-:Y:S01]  /*f810*/  STL [R1+0x78], R15 ;  /* 0x0000780f01007387 */ /* 0x0001e20000100800 */
[----:B------:R-:W-:-:S13]  /*f820*/  ISETP.GE.U32.AND.EX P1, PT, R15, UR9, PT, P1 ;  /* 0x000000090f007c0c */ /* 0x000fda000bf26110 */
[----:B0-----:R-:W-:Y:S05]  /*f830*/  @P1 BRA `(.L_x_306) ;  /* 0x00000004004c1947 */ /* 0x001fea0003800000 */
[----:B------:R-:W-:Y:S01]  /*f840*/  ULDC.64 UR8, c[0x0][0x628] ;  /* 0x00018a0000087ab9 */ /* 0x000fe20000000a00 */
[----:B------:R-:W0:Y:S01]  /*f850*/  S2R R12, SR_CTAID.X ;  /* 0x00000000000c7919 */ /* 0x000e220000002500 */
[----:B------:R-:W-:Y:S01]  /*f860*/  ISETP.NE.U32.AND P1, PT, RZ, UR8, PT ;  /* 0x00000008ff007c0c */ /* 0x000fe2000bf25070 */
[----:B------:R-:W-:Y:S01]  /*f870*/  ULDC UR10, c[0x0][0x630] ;  /* 0x00018c00000a7ab9 */ /* 0x000fe20000000800 */
[----:B------:R-:W-:Y:S01]  /*f880*/  IMAD.MOV.U32 R2, RZ, RZ, R13 ;  /* 0x000000ffff027224 */ /* 0x000fe200078e000d */
[----:B------:R-:W1:Y:S01]  /*f890*/  S2R R10, SR_CTAID.Y ;  /* 0x00000000000a7919 */ /* 0x000e620000002600 */
[----:B------:R-:W-:Y:S01]  /*f8a0*/  ISETP.NE.AND.EX P1, PT, RZ, UR9, PT, P1 ;  /* 0x00000009ff007c0c */ /* 0x000fe2000bf25310 */
[----:B------:R-:W-:-:S12]  /*f8b0*/  IMAD.MOV.U32 R3, RZ, RZ, R15 ;  /* 0x000000ffff037224 */ /* 0x000fd800078e000f */
[----:B------:R-:W-:Y:S05]  /*f8c0*/  @!P1 BRA `(.L_x_307) ;  /* 0x0000000000289947 */ /* 0x000fea0003800000 */
[----:B------:R-:W-:Y:S02]  /*f8d0*/  ULDC UR7, c[0x0][0x634] ;  /* 0x00018d0000077ab9 */ /* 0x000fe40000000800 */
[----:B------:R-:W-:-:S05]  /*f8e0*/  IADD3 R7, P1, R13, UR7, RZ ;  /* 0x000000070d077c10 */ /* 0x000fca000ff3e0ff */
[----:B------:R-:W-:-:S04]  /*f8f0*/  IMAD.X R11, RZ, RZ, R15, P1 ;  /* 0x000000ffff0b7224 */ /* 0x000fc800008e060f */
[----:B------:R-:W-:-:S04]  /*f900*/  IMAD.WIDE.U32 R4, R11, UR8, RZ ;  /* 0x000000080b047c25 */ /* 0x000fc8000f8e00ff */
[----:B------:R-:W-:-:S04]  /*f910*/  IMAD.WIDE.U32 R4, P1, R7, UR9, R4 ;  /* 0x0000000907047c25 */ /* 0x000fc8000f820004 */
[----:B------:R-:W-:-:S04]  /*f920*/  IMAD.WIDE.U32 R6, R7, UR8, RZ ;  /* 0x0000000807067c25 */ /* 0x000fc8000f8e00ff */
[----:B------:R-:W-:Y:S01]  /*f930*/  IMAD.X R3, RZ, RZ, RZ, P1 ;  /* 0x000000ffff037224 */ /* 0x000fe200008e06ff */
[----:B------:R-:W-:Y:S01]  /*f940*/  IADD3 RZ, P1, R7, R4, RZ ;  /* 0x0000000407ff7210 */ /* 0x000fe20007f3e0ff */
[----:B------:R-:W-:-:S04]  /*f950*/  IMAD.MOV.U32 R2, RZ, RZ, R5 ;  /* 0x000000ffff027224 */ /* 0x000fc800078e0005 */
[----:B------:R-:W-:-:S08]  /*f960*/  IMAD.WIDE.U32.X R2, R11, UR9, R2, P1 ;  /* 0x000000090b027c25 */ /* 0x000fd000088e0402 */
.L_x_307:
[--C-:B------:R-:W-:Y:S01]  /*f970*/  SHF.R.U64 R11, R2, UR10, R3.reuse ;  /* 0x0000000a020b7c19 */ /* 0x100fe20008001203 */
[----:B------:R-:W-:Y:S01]  /*f980*/  ULDC.64 UR8, c[0x0][0x620] ;  /* 0x0001880000087ab9 */ /* 0x000fe20000000a00 */
[----:B------:R-:W-:Y:S01]  /*f990*/  SHF.R.U32.HI R2, RZ, UR10, R3 ;  /* 0x0000000aff027c19 */ /* 0x000fe20008011603 */
[----:B------:R-:W-:Y:S01]  /*f9a0*/  IMAD.MOV.U32 R3, RZ, RZ, R15 ;  /* 0x000000ffff037224 */ /* 0x000fe200078e000f */
[----:B------:R-:W-:Y:S01]  /*f9b0*/  IADD3 R5, P1, RZ, -R11, RZ ;  /* 0x8000000bff057210 */ /* 0x000fe20007f3e0ff */
[----:B------:R-:W-:Y:S01]  /*f9c0*/  ULDC UR7, c[0x0][0x150] ;  /* 0x0000540000077ab9 */ /* 0x000fe20000000800 */
[----:B0-----:R-:W-:Y:S01]  /*f9d0*/  I2FP.F32.U32 R6, R12 ;  /* 0x0000000c00067245 */ /* 0x001fe20000201000 */
[----:B------:R-:W0:Y:S01]  /*f9e0*/  LDC R7, c[0x0][0x144] ;  /* 0x00005100ff077b82 */ /* 0x000e220000000800 */
[----:B------:R-:W-:Y:S01]  /*f9f0*/  ULDC.64 UR10, c[0x0][0x640] ;  /* 0x00019000000a7ab9 */ /* 0x000fe20000000a00 */
[----:B------:R-:W-:Y:S01]  /*fa00*/  IMAD.X R2, RZ, RZ, ~R2, P1 ;  /* 0x000000ffff027224 */ /* 0x000fe200008e0e02 */
[----:B------:R-:W-:Y:S01]  /*fa10*/  ISETP.NE.U32.AND P1, PT, RZ, UR10, PT ;  /* 0x0000000aff007c0c */ /* 0x000fe2000bf25070 */
[----:B------:R-:W-:Y:S01]  /*fa20*/  FMUL R6, R6, UR7 ;  /* 0x0000000706067c20 */ /* 0x000fe20008400000 */
[----:B------:R-:W-:Y:S01]  /*fa30*/  ULDC UR7, c[0x0][0x618] ;  /* 0x0001860000077ab9 */ /* 0x000fe20000000800 */
[----:B------:R-:W-:Y:S01]  /*fa40*/  IMAD R4, R2, UR8, RZ ;  /* 0x0000000802047c24 */ /* 0x000fe2000f8e02ff */
[----:B------:R-:W-:Y:S01]  /*fa50*/  ISETP.NE.AND.EX P1, PT, RZ, UR11, PT, P1 ;  /* 0x0000000bff007c0c */ /* 0x000fe2000bf25310 */
[----:B------:R-:W-:Y:S01]  /*fa60*/  IMAD.MOV.U32 R2, RZ, RZ, R13 ;  /* 0x000000ffff027224 */ /* 0x000fe200078e000d */
[----:B------:R-:W2:Y:S01]  /*fa70*/  LDC R15, c[0x0][0x148] ;  /* 0x00005200ff0f7b82 */ /* 0x000ea20000000800 */
[----:B------:R-:W3:Y:S02]  /*fa80*/  F2I.U32.TRUNC.NTZ R6, R6 ;  /* 0x0000000600067305 */ /* 0x000ee4000020f000 */
[----:B------:R-:W-:Y:S01]  /*fa90*/  IMAD.WIDE.U32 R2, R5, UR8, R2 ;  /* 0x0000000805027c25 */ /* 0x000fe2000f8e0002 */
[----:B------:R-:W-:-:S03]  /*faa0*/  ULDC UR8, c[0x0][0x154] ;  /* 0x0000550000087ab9 */ /* 0x000fc60000000800 */
[----:B------:R-:W-:Y:S01]  /*fab0*/  IMAD R5, R5, UR9, R4 ;  /* 0x0000000905057c24 */ /* 0x000fe2000f8e0204 */
[----:B------:R-:W-:-:S03]  /*fac0*/  ULDC UR9, c[0x0][0x608] ;  /* 0x0001820000097ab9 */ /* 0x000fc60000000800 */
[----:B------:R-:W-:-:S05]  /*fad0*/  IMAD.IADD R3, R3, 0x1, R5 ;  /* 0x0000000103037824 */ /* 0x000fca00078e0205 */
[----:B------:R-:W-:Y:S01]  /*fae0*/  SHF.R.U64 R13, R2, UR7, R3 ;  /* 0x00000007020d7c19 */ /* 0x000fe20008001203 */
[----:B---3--:R-:W-:Y:S01]  /*faf0*/  IMAD.MOV R6, RZ, RZ, -R6 ;  /* 0x000000ffff067224 */ /* 0x008fe200078e0a06 */
[----:B-1----:R-:W-:-:S03]  /*fb00*/  I2FP.F32.U32 R2, R10 ;  /* 0x0000000a00027245 */ /* 0x002fc60000201000 */
[----:B0-----:R-:W-:Y:S02]  /*fb10*/  IMAD R19, R7, R6, R12 ;  /* 0x0000000607137224 */ /* 0x001fe400078e020c */
[----:B------:R-:W-:Y:S01]  /*fb20*/  FMUL R4, R2, UR8 ;  /* 0x0000000802047c20 */ /* 0x000fe20008400000 */
[----:B------:R-:W-:Y:S01]  /*fb30*/  SHF.R.U32.HI R2, RZ, UR7, R3 ;  /* 0x00000007ff027c19 */ /* 0x000fe20008011603 */
[----:B------:R-:W-:Y:S02]  /*fb40*/  ULDC UR7, c[0x0][0x658] ;  /* 0x0001960000077ab9 */ /* 0x000fe40000000800 */
[----:B------:R0:W1:Y:S01]  /*fb50*/  F2I.U32.TRUNC.NTZ R18, R4 ;  /* 0x0000000400127305 */ /* 0x000062000020f000 */
[--C-:B------:R-:W-:Y:S02]  /*fb60*/  SHF.R.U64 R16, R13, UR9, R2.reuse ;  /* 0x000000090d107c19 */ /* 0x100fe40008001202 */
[----:B------:R-:W-:-:S04]  /*fb70*/  SHF.R.U32.HI R3, RZ, UR9, R2 ;  /* 0x00000009ff037c19 */ /* 0x000fc80008011602 */
[--C-:B------:R-:W-:Y:S02]  /*fb80*/  SHF.R.U64 R14, R16, UR7, R3.reuse ;  /* 0x00000007100e7c19 */ /* 0x100fe40008001203 */
[----:B------:R-:W-:-:S03]  /*fb90*/  SHF.R.U32.HI R3, RZ, UR7, R3 ;  /* 0x00000007ff037c19 */ /* 0x000fc60008011603 */
[----:B------:R-:W-:Y:S01]  /*fba0*/  IMAD.MOV.U32 R2, RZ, RZ, R14 ;  /* 0x000000ffff027224 */ /* 0x000fe200078e000e */
[----:B0-2---:R-:W-:Y:S06]  /*fbb0*/  @!P1 BRA `(.L_x_308) ;  /* 0x0000000000289947 */ /* 0x005fec0003800000 */
        /* <DEDUP_REMOVED lines=10> */
.L_x_308:
[----:B------:R-:W-:Y:S01]  /*fc60*/  ULDC UR7, c[0x0][0x648] ;  /* 0x0001920000077ab9 */ /* 0x000fe20000000800 */
[----:B-1----:R-:W-:Y:S01]  /*fc70*/  IMAD.MOV R18, RZ, RZ, -R18 ;  /* 0x000000ffff127224 */ /* 0x002fe200078e0a12 */
[----:B------:R-:W-:Y:S01]  /*fc80*/  SHF.R.U64 R3, R2, UR7, R3 ;  /* 0x0000000702037c19 */ /* 0x000fe20008001203 */
[----:B------:R-:W-:Y:S01]  /*fc90*/  ULDC UR7, c[0x0][0x638] ;  /* 0x00018e0000077ab9 */ /* 0x000fe20000000800 */
[----:B------:R-:W-:Y:S01]  /*fca0*/  LOP3.LUT R2, R16, UR6, RZ, 0xc0, !PT ;  /* 0x0000000610027c12 */ /* 0x000fe2000f8ec0ff */
[----:B------:R-:W-:Y:S01]  /*fcb0*/  @P4 IMAD R19, R15, R18, R10 ;  /* 0x000000120f134224 */ /* 0x000fe200078e020a */
[----:B------:R-:W-:Y:S01]  /*fcc0*/  LOP3.LUT R13, R13, UR4, RZ, 0xc0, !PT ;  /* 0x000000040d0d7c12 */ /* 0x000fe2000f8ec0ff */
[----:B------:R-:W-:Y:S01]  /*fcd0*/  IMAD.MOV R5, RZ, RZ, -R3 ;  /* 0x000000ffff057224 */ /* 0x000fe200078e0a03 */
[----:B------:R-:W-:Y:S01]  /*fce0*/  ULDC UR8, c[0x0][0x610] ;  /* 0x0001840000087ab9 */ /* 0x000fe20000000800 */
[----:B------:R-:W-:Y:S02]  /*fcf0*/  IMAD R2, R3, UR5, R2 ;  /* 0x0000000503027c24 */ /* 0x000fe4000f8e0202 */
[----:B------:R-:W-:Y:S01]  /*fd00*/  IMAD R14, R5, UR7, R14 ;  /* 0x00000007050e7c24 */ /* 0x000fe2000f8e020e */
[----:B------:R-:W-:Y:S01]  /*fd10*/  ULDC UR7, c[0x0][0x600] ;  /* 0x0001800000077ab9 */ /* 0x000fe20000000800 */
[----:B------:R-:W-:-:S02]  /*fd20*/  IMAD R5, R2, UR8, R19 ;  /* 0x0000000802057c24 */ /* 0x000fc4000f8e0213 */
[----:B------:R-:W-:Y:S02]  /*fd30*/  IMAD R14, R14, UR7, R13 ;  /* 0x000000070e0e7c24 */ /* 0x000fe4000f8e020d */
[----:B------:R-:W-:-:S03]  /*fd40*/  IMAD.MOV.U32 R2, RZ, RZ, 0x1 ;  /* 0x00000001ff027424 */ /* 0x000fc600078e00ff */
[----:B------:R-:W-:Y:S02]  /*fd50*/  SEL R6, R14, R5, !P4 ;  /* 0x000000050e067207 */ /* 0x000fe40006000000 */
[----:B------:R-:W-:-:S07]  /*fd60*/  SEL R5, R5, R14, !P4 ;  /* 0x0000000e05057207 */ /* 0x000fce0006000000 */
.L_x_306:
[----:B------:R-:W-:Y:S05]  /*fd70*/  BSYNC B1 ;  /* 0x0000000000017941 */ /* 0x000fea0003800000 */
.L_x_305:
[----:B------:R-:W-:-:S13]  /*fd80*/  LOP3.LUT P1, RZ, R2, 0xff, RZ, 0xc0, !PT ;  /* 0x000000ff02ff7812 */ /* 0x000fda000782c0ff */
[----:B------:R-:W-:Y:S05]  /*fd90*/  @P1 BRA `(.L_x_309) ;  /* 0xfffffff400301947 */ /* 0x000fea000383ffff */
[----:B------:R-:W-:Y:S05]  /*fda0*/  BSYNC B0 ;  /* 0x0000000000007941 */ /* 0x000fea0003800000 */
.L_x_297:
[----:B------:R-:W-:-:S03]  /*fdb0*/  UMOV UR7, 0xffffffff ;  /* 0xffffffff00077882 */ /* 0x000fc60000000000 */
[----:B------:R-:W-:Y:S05]  /*fdc0*/  BRA.DIV UR7, `(.L_x_310) ;  /* 0x00000006074c7947 */ /* 0x000fea000b800000 */
[----:B------:R-:W-:-:S13]  /*fdd0*/  ELECT P0, URZ, PT ;  /* 0x00000000003f782f */ /* 0x000fda0003800000 */
.L_x_325:
[----:B------:R-:W-:Y:S04]  /*fde0*/  BSSY B0, `(.L_x_311) ;  /* 0x0000035000007945 */ /* 0x000fe80003800000 */
[----:B------:R-:W-:Y:S05]  /*fdf0*/  @!P0 BRA `(.L_x_312) ;  /* 0x0000000000cc8947 */ /* 0x000fea0003800000 */
[----:B------:R-:W-:-:S04]  /*fe00*/  ULOP3.LUT UR7, UR13, 0x2, URZ, 0xfc, !UPT ;  /* 0x000000020d077892 */ /* 0x000fc8000f8efc3f */
[----:B------:R-:W-:-:S06]  /*fe10*/  UISETP.NE.AND UP0, UPT, UR7, 0x3, UPT ;  /* 0x000000030700788c */ /* 0x000fcc000bf05270 */
[----:B------:R-:W-:-:S13]  /*fe20*/  PLOP3.LUT P0, PT, PT, PT, UP0, 0x80, 0x0 ;  /* 0x000000000000781c */ /* 0x000fda0003f0f008 */
[----:B------:R-:W-:Y:S05]  /*fe30*/  @!P0 BRA `(.L_x_313) ;  /* 0x0000000000048947 */ /* 0x000fea0003800000 */
[----:B------:R-:W-:Y:S01]  /*fe40*/  BPT.TRAP 0x1 ;  /* 0x000000040000795c */ /* 0x000fe20000300000 */
.L_x_313:
[----:B------:R-:W0:Y:S01]  /*fe50*/  S2R R3, SR_CgaCtaId ;  /* 0x0000000000037919 */ /* 0x000e220000008800 */
[----:B------:R-:W-:-:S04]  /*fe60*/  MOV R2, 0x400 ;  /* 0x0000040000027802 */ /* 0x000fc80000000f00 */
[----:B0-----:R-:W-:Y:S02]  /*fe70*/  LEA R3, R3, R2, 0x18 ;  /* 0x0000000203037211 */ /* 0x001fe400078ec0ff */
[----:B------:R-:W-:-:S03]  /*fe80*/  SHF.L.U32 R2, R0, 0x1f, RZ ;  /* 0x0000001f00027819 */ /* 0x000fc600000006ff */
[----:B------:R-:W-:-:S04]  /*fe90*/  VIADD R3, R3, 0x28 ;  /* 0x0000002803037836 */ /* 0x000fc80000000000 */
[C---:B------:R-:W-:Y:S02]  /*fea0*/  IMAD R7, R8.reuse, 0x8, R3 ;  /* 0x0000000808077824 */ /* 0x040fe400078e0203 */
[----:B------:R-:W-:Y:S02]  /*feb0*/  VIADD R8, R8, 0x1 ;  /* 0x0000000108087836 */ /* 0x000fe40000000000 */
[----:B------:R-:W0:Y:S03]  /*fec0*/  SYNCS.PHASECHK.TRANS64.TRYWAIT P0, [R7+URZ], R2 ;  /* 0x00000002070075a7 */ /* 0x000e26000800017f */
[----:B------:R-:W-:-:S04]  /*fed0*/  ISETP.NE.AND P1, PT, R8, 0x5, PT ;  /* 0x000000050800780c */ /* 0x000fc80003f25270 */
[----:B------:R-:W-:Y:S02]  /*fee0*/  SEL R5, RZ, 0x1, P1 ;  /* 0x00000001ff057807 */ /* 0x000fe40000800000 */
[----:B------:R-:W-:Y:S02]  /*fef0*/  SEL R8, R8, RZ, P1 ;  /* 0x000000ff08087207 */ /* 0x000fe40000800000 */
[----:B------:R-:W-:-:S03]  /*ff00*/  LOP3.LUT R5, R0, R5, RZ, 0x3c, !PT ;  /* 0x0000000500057212 */ /* 0x000fc600078e3cff */
[----:B------:R-:W-:Y:S01]  /*ff10*/  IMAD R9, R8, 0x8, R3 ;  /* 0x0000000808097824 */ /* 0x000fe200078e0203 */
[----:B------:R-:W-:Y:S01]  /*ff20*/  SHF.L.U32 R4, R5, 0x1f, RZ ;  /* 0x0000001f05047819 */ /* 0x000fe200000006ff */
[----:B0-----:R-:W-:Y:S06]  /*ff30*/  @!P0 BRA `(.L_x_314) ;  /* 0x0000000400148947 */ /* 0x001fec0003800000 */
.L_x_326:
[----:B------:R-:W1:Y:S01]  /*ff40*/  SYNCS.PHASECHK.TRANS64.TRYWAIT P0, [R9+URZ], R4 ;  /* 0x00000004090075a7 */ /* 0x000e62000800017f */
[----:B------:R-:W-:-:S05]  /*ff50*/  VIADD R0, R8, 0x1 ;  /* 0x0000000108007836 */ /* 0x000fca0000000000 */
[----:B------:R-:W-:-:S04]  /*ff60*/  ISETP.NE.AND P1, PT, R0, 0x5, PT ;  /* 0x000000050000780c */ /* 0x000fc80003f25270 */
[----:B0-----:R-:W-:Y:S02]  /*ff70*/  SEL R2, RZ, 0x1, P1 ;  /* 0x00000001ff027807 */ /* 0x001fe40000800000 */
[----:B------:R-:W-:Y:S02]  /*ff80*/  SEL R0, R0, RZ, P1 ;  /* 0x000000ff00007207 */ /* 0x000fe40000800000 */
[----:B------:R-:W-:-:S03]  /*ff90*/  LOP3.LUT R7, R5, R2, RZ, 0x3c, !PT ;  /* 0x0000000205077212 */ /* 0x000fc600078e3cff */
[----:B------:R-:W-:Y:S01]  /*ffa0*/  IMAD R6, R0, 0x8, R3 ;  /* 0x0000000800067824 */ /* 0x000fe200078e0203 */
[----:B------:R-:W-:Y:S01]  /*ffb0*/  SHF.L.U32 R5, R7, 0x1f, RZ ;  /* 0x0000001f07057819 */ /* 0x000fe200000006ff */
[----:B-1----:R-:W-:Y:S06]  /*ffc0*/  @!P0 BRA `(.L_x_315) ;  /* 0x0000000400048947 */ /* 0x002fec0003800000 */
.L_x_327:
[----:B------:R-:W1:Y:S01]  /*ffd0*/  SYNCS.PHASECHK.TRANS64.TRYWAIT P0, [R6+URZ], R5 ;  /* 0x00000005060075a7 */ /* 0x000e62000800017f */
[----:B------:R-:W-:-:S05]  /*ffe0*/  VIADD R0, R0, 0x1 ;  /* 0x0000000100007836 */ /* 0x000fca0000000000 */
[----:B------:R-:W-:-:S04]  /*fff0*/  ISETP.NE.AND P1, PT, R0, 0x5, PT ;  /* 0x000000050000780c */ /* 0x000fc80003f25270 */
[----:B------:R-:W-:Y:S02]  /*10000*/  SEL R2, RZ, 0x1, P1 ;  /* 0x00000001ff027807 */ /* 0x000fe40000800000 */
[----:B------:R-:W-:Y:S02]  /*10010*/  SEL R0, R0, RZ, P1 ;  /* 0x000000ff00007207 */ /* 0x000fe40000800000 */
[----:B------:R-:W-:-:S03]  /*10020*/  LOP3.LUT R7, R7, R2, RZ, 0x3c, !PT ;  /* 0x0000000207077212 */ /* 0x000fc600078e3cff */
[----:B0-----:R-:W-:Y:S01]  /*10030*/  IMAD R9, R0, 0x8, R3 ;  /* 0x0000000800097824 */ /* 0x001fe200078e0203 */
[----:B------:R-:W-:Y:S01]  /*10040*/  SHF.L.U32 R4, R7, 0x1f, RZ ;  /* 0x0000001f07047819 */ /* 0x000fe200000006ff */
[----:B-1----:R-:W-:Y:S06]  /*10050*/  @!P0 BRA `(.L_x_316) ;  /* 0x0000000000f48947 */ /* 0x002fec0003800000 */
.L_x_328:
[----:B------:R-:W1:Y:S01]  /*10060*/  SYNCS.PHASECHK.TRANS64.TRYWAIT P0, [R9+URZ], R4 ;  /* 0x00000004090075a7 */ /* 0x000e62000800017f */
[----:B------:R-:W-:-:S05]  /*10070*/  VIADD R0, R0, 0x1 ;  /* 0x0000000100007836 */ /* 0x000fca0000000000 */
[----:B------:R-:W-:-:S04]  /*10080*/  ISETP.NE.AND P1, PT, R0, 0x5, PT ;  /* 0x000000050000780c */ /* 0x000fc80003f25270 */
[----:B------:R-:W-:Y:S02]  /*10090*/  SEL R2, RZ, 0x1, P1 ;  /* 0x00000001ff027807 */ /* 0x000fe40000800000 */
[----:B------:R-:W-:Y:S02]  /*100a0*/  SEL R0, R0, RZ, P1 ;  /* 0x000000ff00007207 */ /* 0x000fe40000800000 */
[----:B------:R-:W-:Y:S01]  /*100b0*/  LOP3.LUT R2, R7, R2, RZ, 0x3c, !PT ;  /* 0x0000000207027212 */ /* 0x000fe200078e3cff */
[----:B-1----:R-:W-:Y:S06]  /*100c0*/  @!P0 BRA `(.L_x_317) ;  /* 0x0000000000ec8947 */ /* 0x002fec0003800000 */
.L_x_329:
[----:B------:R-:W-:Y:S01]  /*100d0*/  IMAD R3, R0, 0x8, R3 ;  /* 0x0000000800037824 */ /* 0x000fe200078e0203 */
[----:B------:R-:W-:-:S07]  /*100e0*/  SHF.L.U32 R0, R2, 0x1f, RZ ;  /* 0x0000001f02007819 */ /* 0x000fce00000006ff */
.L_x_318:
[----:B--2---:R2:W3:Y:S02]  /*100f0*/  SYNCS.PHASECHK.TRANS64.TRYWAIT P0, [R3+URZ], R0 ;  /* 0x00000000030075a7 */ /* 0x0044e4000800017f */
[----:B---3--:R-:W-:Y:S05]  /*10100*/  @!P0 NANOSLEEP.SYNCS 0x989680 ;  /* 0x009896800000895d */ /* 0x008fea0003900000 */
[----:B------:R-:W3:Y:S02]  /*10110*/  @!P0 SYNCS.PHASECHK.TRANS64 P0, [R3+URZ], R0 ;  /* 0x00000000030085a7 */ /* 0x000ee4000800007f */
[----:B---3--:R-:W-:Y:S05]  /*10120*/  @!P0 BRA `(.L_x_318) ;  /* 0xfffffffc00f08947 */ /* 0x008fea000383ffff */
.L_x_312:
[----:B------:R-:W-:Y:S05]  /*10130*/  BSYNC B0 ;  /* 0x0000000000007941 */ /* 0x000fea0003800000 */
.L_x_311:
[----:B------:R-:W-:Y:S05]  /*10140*/  EXIT ;  /* 0x000000000000794d */ /* 0x000fea0003800000 */
.L_x_17:
[----:B-1----:R-:W-:-:S04]  /*10150*/  IMAD.U32 R3, RZ, RZ, UR7 ;  /* 0x00000007ff037e24 */ /* 0x002fc8000f8e00ff */
[----:B------:R1:W3:Y:S03]  /*10160*/  SYNCS.PHASECHK.TRANS64.TRYWAIT P0, [R3+URZ], R0 ;  /* 0x00000000030075a7 */ /* 0x0002e6000800017f */
[----:B---3--:R-:W-:Y:S05]  /*10170*/  @!P0 NANOSLEEP.SYNCS 0x989680 ;  /* 0x009896800000895d */ /* 0x008fea0003900000 */
[----:B------:R-:W3:Y:S02]  /*10180*/  @!P0 SYNCS.PHASECHK.TRANS64 P0, [R3+URZ], R0 ;  /* 0x00000000030085a7 */ /* 0x000ee4000800007f */
[----:B---3--:R-:W-:Y:S05]  /*10190*/  @!P0 BRA `(.L_x_17) ;  /* 0xfffffffc00ec8947 */ /* 0x008fea000383ffff */
[----:B------:R-:W-:Y:S05]  /*101a0*/  BRA `(.L_x_16) ;  /* 0xffffff18007c7947 */ /* 0x000fea000383ffff */
.L_x_23:
[----:B-----5:R1:W-:Y:S02]  /*101b0*/  STL [R1+0x88], R0 ;  /* 0x0000880001007387 */ /* 0x0203e40000100800 */
[----:B-1----:R-:W-:-:S04]  /*101c0*/  IMAD.U32 R0, RZ, RZ, UR9 ;  /* 0x00000009ff007e24 */ /* 0x002fc8000f8e00ff */
[----:B------:R1:W4:Y:S03]  /*101d0*/  SYNCS.PHASECHK.TRANS64.TRYWAIT P0, [R0+URZ], R229 ;  /* 0x000000e5000075a7 */ /* 0x000326000800017f */
[----:B----4-:R-:W-:Y:S05]  /*101e0*/  @!P0 NANOSLEEP.SYNCS 0x989680 ;  /* 0x009896800000895d */ /* 0x010fea0003900000 */
[----:B------:R1:W4:Y:S02]  /*101f0*/  @!P0 SYNCS.PHASECHK.TRANS64 P0, [R0+URZ], R229 ;  /* 0x000000e5000085a7 */ /* 0x000324000800007f */
[----:B-1----:R1:W5:Y:S02]  /*10200*/  LDL.LU R0, [R1+0x88] ;  /* 0x0000880001007983 */ /* 0x0023640000300800 */
[----:B-1--4-:R-:W-:Y:S05]  /*10210*/  @!P0 BRA `(.L_x_23) ;  /* 0xfffffffc00e48947 */ /* 0x012fea000383ffff */
[----:B------:R-:W-:Y:S05]  /*10220*/  BRA `(.L_x_22) ;  /* 0xffffff2800e07947 */ /* 0x000fea000383ffff */
.L_x_298:
[----:B------:R-:W-:Y:S01]  /*10230*/  BSSY B1, `(.L_x_319) ;  /* 0x0000006000017945 */ /* 0x000fe20003800000 */
[----:B------:R-:W-:-:S07]  /*10240*/  IMAD.MOV.U32 R2, RZ, RZ, -0x1 ;  /* 0xffffffffff027424 */ /* 0x000fce00078e00ff */
[----:B------:R-:W-:Y:S05]  /*10250*/  WARPSYNC.COLLECTIVE R2, `(.L_x_320) ;  /* 0x00000000020c7348 */ /* 0x000fea0003c00000 */
[----:B------:R-:W-:Y:S02]  /*10260*/  ELECT P1, UR62, PT ;  /* 0x00000000003e782f */ /* 0x000fe40003820000 */
[----:B------:R-:W-:Y:S01]  /*10270*/  MOV R2, UR62 ;  /* 0x0000003e00027c02 */ /* 0x000fe20008000f00 */
[----:B------:R-:W-:Y:S10]  /*10280*/  ENDCOLLECTIVE ;  /* 0x000000000000791b */ /* 0x000ff40003800000 */
.L_x_320:
[----:B------:R-:W-:Y:S05]  /*10290*/  BSYNC B1 ;  /* 0x0000000000017941 */ /* 0x000fea0003800000 */
.L_x_319:
[----:B------:R-:W-:Y:S05]  /*102a0*/  BRA `(.L_x_321) ;  /* 0xffffffec00f87947 */ /* 0x000fea000383ffff */
.L_x_301:
[----:B-1----:R1:W2:Y:S02]  /*102b0*/  SYNCS.PHASECHK.TRANS64.TRYWAIT P1, [R13+URZ+0x28], R4 ;  /* 0x000028040d0075a7 */ /* 0x0022a4000802017f */
[----:B--2---:R-:W-:Y:S05]  /*102c0*/  @!P1 NANOSLEEP.SYNCS 0x989680 ;  /* 0x009896800000995d */ /* 0x004fea0003900000 */
[----:B------:R-:W2:Y:S02]  /*102d0*/  @!P1 SYNCS.PHASECHK.TRANS64 P1, [R13+URZ+0x28], R4 ;  /* 0x000028040d0095a7 */ /* 0x000ea4000802007f */
[----:B--2---:R-:W-:Y:S05]  /*102e0*/  @!P1 BRA `(.L_x_301) ;  /* 0xfffffffc00f09947 */ /* 0x004fea000383ffff */
[----:B------:R-:W-:Y:S05]  /*102f0*/  BRA `(.L_x_322) ;  /* 0xfffffff0002c7947 */ /* 0x000fea000383ffff */
.L_x_310:
[----:B------:R-:W-:Y:S01]  /*10300*/  BSSY B0, `(.L_x_323) ;  /* 0x0000006000007945 */ /* 0x000fe20003800000 */
[----:B------:R-:W-:-:S07]  /*10310*/  IMAD.MOV.U32 R2, RZ, RZ, -0x1 ;  /* 0xffffffffff027424 */ /* 0x000fce00078e00ff */
[----:B------:R-:W-:Y:S05]  /*10320*/  WARPSYNC.COLLECTIVE R2, `(.L_x_324) ;  /* 0x00000000020c7348 */ /* 0x000fea0003c00000 */
[----:B------:R-:W-:Y:S02]  /*10330*/  ELECT P1, UR62, PT ;  /* 0x00000000003e782f */ /* 0x000fe40003820000 */
[----:B------:R-:W-:Y:S01]  /*10340*/  MOV R2, UR62 ;  /* 0x0000003e00027c02 */ /* 0x000fe20008000f00 */
[----:B------:R-:W-:Y:S10]  /*10350*/  ENDCOLLECTIVE ;  /* 0x000000000000791b */ /* 0x000ff40003800000 */
.L_x_324:
[----:B------:R-:W-:Y:S05]  /*10360*/  BSYNC B0 ;  /* 0x0000000000007941 */ /* 0x000fea0003800000 */
.L_x_323:
[----:B------:R-:W-:Y:S01]  /*10370*/  PLOP3.LUT P0, PT, P1, PT, PT, 0x80, 0x0 ;  /* 0x000000000000781c */ /* 0x000fe20000f0f070 */
[----:B------:R-:W-:-:S12]  /*10380*/  BRA `(.L_x_325) ;  /* 0xfffffff800947947 */ /* 0x000fd8000383ffff */
.L_x_314:
[----:B0-----:R0:W1:Y:S02]  /*10390*/  SYNCS.PHASECHK.TRANS64.TRYWAIT P0, [R7+URZ], R2 ;  /* 0x00000002070075a7 */ /* 0x001064000800017f */
[----:B-1----:R-:W-:Y:S05]  /*103a0*/  @!P0 NANOSLEEP.SYNCS 0x989680 ;  /* 0x009896800000895d */ /* 0x002fea0003900000 */
[----:B------:R-:W1:Y:S02]  /*103b0*/  @!P0 SYNCS.PHASECHK.TRANS64 P0, [R7+URZ], R2 ;  /* 0x00000002070085a7 */ /* 0x000e64000800007f */
[----:B-1----:R-:W-:Y:S05]  /*103c0*/  @!P0 BRA `(.L_x_314) ;  /* 0xfffffffc00f08947 */ /* 0x002fea000383ffff */
[----:B------:R-:W-:Y:S05]  /*103d0*/  BRA `(.L_x_326) ;  /* 0xfffffff800d87947 */ /* 0x000fea000383ffff */
.L_x_315:
[----:B0-----:R0:W1:Y:S02]  /*103e0*/  SYNCS.PHASECHK.TRANS64.TRYWAIT P0, [R9+URZ], R4 ;  /* 0x00000004090075a7 */ /* 0x001064000800017f */
[----:B-1----:R-:W-:Y:S05]  /*103f0*/  @!P0 NANOSLEEP.SYNCS 0x989680 ;  /* 0x009896800000895d */ /* 0x002fea0003900000 */
[----:B------:R-:W1:Y:S02]  /*10400*/  @!P0 SYNCS.PHASECHK.TRANS64 P0, [R9+URZ], R4 ;  /* 0x00000004090085a7 */ /* 0x000e64000800007f */
[----:B-1----:R-:W-:Y:S05]  /*10410*/  @!P0 BRA `(.L_x_315) ;  /* 0xfffffffc00f08947 */ /* 0x002fea000383ffff */
[----:B------:R-:W-:Y:S05]  /*10420*/  BRA `(.L_x_327) ;  /* 0xfffffff800e87947 */ /* 0x000fea000383ffff */
.L_x_316:
[----:B0-----:R0:W1:Y:S02]  /*10430*/  SYNCS.PHASECHK.TRANS64.TRYWAIT P0, [R6+URZ], R5 ;  /* 0x00000005060075a7 */ /* 0x001064000800017f */
[----:B-1----:R-:W-:Y:S05]  /*10440*/  @!P0 NANOSLEEP.SYNCS 0x989680 ;  /* 0x009896800000895d */ /* 0x002fea0003900000 */
[----:B------:R-:W1:Y:S02]  /*10450*/  @!P0 SYNCS.PHASECHK.TRANS64 P0, [R6+URZ], R5 ;  /* 0x00000005060085a7 */ /* 0x000e64000800007f */
[----:B-1----:R-:W-:Y:S05]  /*10460*/  @!P0 BRA `(.L_x_316) ;  /* 0xfffffffc00f08947 */ /* 0x002fea000383ffff */
[----:B------:R-:W-:Y:S05]  /*10470*/  BRA `(.L_x_328) ;  /* 0xfffffff800f87947 */ /* 0x000fea000383ffff */
.L_x_317:
[----:B-1----:R1:W2:Y:S02]  /*10480*/  SYNCS.PHASECHK.TRANS64.TRYWAIT P0, [R9+URZ], R4 ;  /* 0x00000004090075a7 */ /* 0x0022a4000800017f */
[----:B--2---:R-:W-:Y:S05]  /*10490*/  @!P0 NANOSLEEP.SYNCS 0x989680 ;  /* 0x009896800000895d */ /* 0x004fea0003900000 */
[----:B------:R-:W2:Y:S02]  /*104a0*/  @!P0 SYNCS.PHASECHK.TRANS64 P0, [R9+URZ], R4 ;  /* 0x00000004090085a7 */ /* 0x000ea4000800007f */
[----:B--2---:R-:W-:Y:S05]  /*104b0*/  @!P0 BRA `(.L_x_317) ;  /* 0xfffffffc00f08947 */ /* 0x004fea000383ffff */
[----:B------:R-:W-:Y:S05]  /*104c0*/  BRA `(.L_x_329) ;  /* 0xfffffffc00007947 */ /* 0x000fea000383ffff */
.L_x_330:
[----:B------:R-:W-:-:S00]  /*104d0*/  BRA `(.L_x_330) ;  /* 0xfffffffc00fc7947 */ /* 0x000fc0000383ffff */
[----:B------:R-:W-:-:S00]  /*104e0*/  NOP ;  /* 0x0000000000007918 */ /* 0x000fc00000000000 */
        /* <DEDUP_REMOVED lines=9> */
.L_x_331:


//--------------------- .nv.shared._ZN7cutlass13device_kernelINS_4gemm6kernel13GemmUniversalIN4cute5tupleIJiiiiEEENS1_10collective13CollectiveMmaINS1_37MainloopSm90TmaGmmaWarpSpecializedFP8ILi5ENS5_IJNS4_1CILi1EEESB_SB_EEENS1_35KernelTmaWarpSpecializedCooperativeEEENS5_IJNSA_ILi256EEENSA_ILi128EEENSA_ILi32EEEEEENS_12float_e4m3_tENS5_IJlSB_lEEESJ_SK_NS4_8TiledMMAINS4_8MMA_AtomIJNS4_4SM904GMMA31MMA_64x128x32_F32E4M3E4M3_SS_TNILNSO_7ScaleInE1ELSQ_1EEEEEENS4_6LayoutINS5_IJNSA_ILi2EEESB_SB_EEENS5_IJSB_NSA_ILi0EEESW_EEEEENS5_IJNS4_10UnderscoreESZ_SZ_EEEEENS4_13SM90_TMA_LOADENS4_14ComposedLayoutINS4_7SwizzleILi1ELi4ELi3EEENS4_18smem_ptr_flag_bitsILi8EEENST_INS5_IJNSA_ILi8EEESH_EEENS5_IJSH_SB_EEEEEEEvNS4_8identityES12_S1C_vS1D_EENS_8epilogue10collective6detail29Sm90TmaWarpSpecializedAdapterINS1G_15DefaultEpilogueISJ_SK_SK_NS1F_6thread17LinearCombinationISJ_Li1EffLNS1K_9ScaleType4KindE0ELNS_15FloatRoundStyleE2ESJ_EENS1_15EpilogueDefaultEEEEEvvEEEEvNT_6ParamsE --------------------------
	.section	.nv.shared._ZN7cutlass13device_kernelINS_4gemm6kernel13GemmUniversalIN4cute5tupleIJiiiiEEENS1_10collective13CollectiveMmaINS1_37MainloopSm90TmaGmmaWarpSpecializedFP8ILi5ENS5_IJNS4_1CILi1EEESB_SB_EEENS1_35KernelTmaWarpSpecializedCooperativeEEENS5_IJNSA_ILi256EEENSA_ILi128EEENSA_ILi32EEEEEENS_12float_e4m3_tENS5_IJlSB_lEEESJ_SK_NS4_8TiledMMAINS4_8MMA_AtomIJNS4_4SM904GMMA31MMA_64x128x32_F32E4M3E4M3_SS_TNILNSO_7ScaleInE1ELSQ_1EEEEEENS4_6LayoutINS5_IJNSA_ILi2EEESB_SB_EEENS5_IJSB_NSA_ILi0EEESW_EEEEENS5_IJNS4_10UnderscoreESZ_SZ_EEEEENS4_13SM90_TMA_LOADENS4_14ComposedLayoutINS4_7SwizzleILi1ELi4ELi3EEENS4_18smem_ptr_flag_bitsILi8EEENST_INS5_IJNSA_ILi8EEESH_EEENS5_IJSH_SB_EEEEEEEvNS4_8identityES12_S1C_vS1D_EENS_8epilogue10collective6detail29Sm90TmaWarpSpecializedAdapterINS1G_15DefaultEpilogueISJ_SK_SK_NS1F_6thread17LinearCombinationISJ_Li1EffLNS1K_9ScaleType4KindE0ELNS_15FloatRoundStyleE2ESJ_EENS1_15EpilogueDefaultEEEEEvvEEEEvNT_6ParamsE,"aw",@nobits
	.sectionflags	@""
	.align	16
	.zero		1024


//--------------------- .nv.shared.reserved.0     --------------------------
	.section	.nv.shared.reserved.0,"aw",@nobits
	.weak		__nv_reservedSMEM_offset_0_alias
	.size		__nv_reservedSMEM_offset_0_alias, 0, 0
	.other		__nv_reservedSMEM_offset_0_alias,@"STO_CUDA_RESERVED_SHARED STV_DEFAULT"
__nv_reservedSMEM_offset_0_alias:
	.zero		0


//--------------------- .nv.global                --------------------------
	.section	.nv.global,"aw",@nobits
.nv.global:
	.type		_ZN39_INTERNAL_8d586047_4_k_cu_cef2dcc6_48044cute1_E,@object
	.size		_ZN39_INTERNAL_8d586047_4_k_cu_cef2dcc6_48044cute1_E,(_ZN39_INTERNAL_8d586047_4_k_cu_cef2dcc6_48044cuda3std3__45__cpo6cbeginE - _ZN39_INTERNAL_8d586047_4_k_cu_cef2dcc6_48044cute1_E)
_ZN39_INTERNAL_8d586047_4_k_cu_cef2dcc6_48044cute1_E:
	.zero		1
	.type		_ZN39_INTERNAL_8d586047_4_k_cu_cef2dcc6_48044cuda3std3__45__cpo6cbeginE,@object
	.size		_ZN39_INTERNAL_8d586047_4_k_cu_cef2dcc6_48044cuda3std3__45__cpo6cbeginE,(_ZN39_INTERNAL_8d586047_4_k_cu_cef2dcc6_48044cuda3std3__48in_placeE - _ZN39_INTERNAL_8d586047_4_k_cu_cef2dcc6_48044cuda3std3__45__cpo6cbeginE)
_ZN39_INTERNAL_8d586047_4_k_cu_cef2dcc6_48044cuda3std3__45__cpo6cbeginE:
	.zero		1
	.type		_ZN39_INTERNAL_8d586047_4_k_cu_cef2dcc6_48044cuda3std3__48in_placeE,@object
	.size		_ZN39_INTERNAL_8d586047_4_k_cu_cef2dcc6_48044cuda3std3__48in_placeE,(_ZN39_INTERNAL_8d586047_4_k_cu_cef2dcc6_48044cuda3std6ranges3__45__cpo9iter_moveE - _ZN39_INTERNAL_8d586047_4_k_cu_cef2dcc6_48044cuda3std3__48in_placeE)
_ZN39_INTERNAL_8d586047_4_k_cu_cef2dcc6_48044cuda3std3__48in_placeE:
	.zero		1
	.type		_ZN39_INTERNAL_8d586047_4_k_cu_cef2dcc6_48044cuda3std6ranges3__45__cpo9iter_moveE,@object
	.size		_ZN39_INTERNAL_8d586047_4_k_cu_cef2dcc6_48044cuda3std6ranges3__45__cpo9iter_moveE,(_ZN39_INTERNAL_8d586047_4_k_cu_cef2dcc6_48044cuda3std3__45__cpo5beginE - _ZN39_INTERNAL_8d586047_4_k_cu_cef2dcc6_48044cuda3std6ranges3__45__cpo9iter_moveE)
_ZN39_INTERNAL_8d586047_4_k_cu_cef2dcc6_48044cuda3std6ranges3__45__cpo9iter_moveE:
	.zero		1
	.type		_ZN39_INTERNAL_8d586047_4_k_cu_cef2dcc6_48044cuda3std3__45__cpo5beginE,@object
	.size		_ZN39_INTERNAL_8d586047_4_k_cu_cef2dcc6_48044cuda3std3__45__cpo5beginE,(_ZN39_INTERNAL_8d586047_4_k_cu_cef2dcc6_48044cuda3std3__441_GLOBAL__N__8d586047_4_k_cu_cef2dcc6_48046ignoreE - _ZN39_INTERNAL_8d586047_4_k_cu_cef2dcc6_48044cuda3std3__45__cpo5beginE)
_ZN39_INTERNAL_8d586047_4_k_cu_cef2dcc6_48044cuda3std3__45__cpo5beginE:
	.zero		1
	.type		_ZN39_INTERNAL_8d586047_4_k_cu_cef2dcc6_48044cuda3std3__441_GLOBAL__N__8d586047_4_k_cu_cef2dcc6_48046ignoreE,@object
	.size		_ZN39_INTERNAL_8d586047_4_k_cu_cef2dcc6_48044cuda3std3__441_GLOBAL__N__8d586047_4_k_cu_cef2dcc6_48046ignoreE,(_ZN39_INTERNAL_8d586047_4_k_cu_cef2dcc6_48044cute7productE - _ZN39_INTERNAL_8d586047_4_k_cu_cef2dcc6_48044cuda3std3__441_GLOBAL__N__8d586047_4_k_cu_cef2dcc6_48046ignoreE)
_ZN39_INTERNAL_8d586047_4_k_cu_cef2dcc6_48044cuda3std3__441_GLOBAL__N__8d586047_4_k_cu_cef2dcc6_48046ignoreE:
	.zero		1
	.type		_ZN39_INTERNAL_8d586047_4_k_cu_cef2dcc6_48044cute7productE,@object
	.size		_ZN39_INTERNAL_8d586047_4_k_cu_cef2dcc6_48044cute7productE,(_ZN39_INTERNAL_8d586047_4_k_cu_cef2dcc6_48044cuda3std3__45__cpo3endE - _ZN39_INTERNAL_8d586047_4_k_cu_cef2dcc6_48044cute7productE)
_ZN39_INTERNAL_8d586047_4_k_cu_cef2dcc6_48044cute7productE:
	.zero		1
	.type		_ZN39_INTERNAL_8d586047_4_k_cu_cef2dcc6_48044cuda3std3__45__cpo3endE,@object
	.size		_ZN39_INTERNAL_8d586047_4_k_cu_cef2dcc6_48044cuda3std3__45__cpo3endE,(_ZN39_INTERNAL_8d586047_4_k_cu_cef2dcc6_48044cuda3std3__419piecewise_constructE - _ZN39_INTERNAL_8d586047_4_k_cu_cef2dcc6_48044cuda3std3__45__cpo3endE)
_ZN39_INTERNAL_8d586047_4_k_cu_cef2dcc6_48044cuda3std3__45__cpo3endE:
	.zero		1
	.type		_ZN39_INTERNAL_8d586047_4_k_cu_cef2dcc6_48044cuda3std3__419piecewise_constructE,@object
	.size		_ZN39_INTERNAL_8d586047_4_k_cu_cef2dcc6_48044cuda3std3__419piecewise_constructE,(_ZN39_INTERNAL_8d586047_4_k_cu_cef2dcc6_48044cuda3std3__45__cpo4cendE - _ZN39_INTERNAL_8d586047_4_k_cu_cef2dcc6_48044cuda3std3__419piecewise_constructE)
_ZN39_INTERNAL_8d586047_4_k_cu_cef2dcc6_48044cuda3std3__419piecewise_constructE:
	.zero		1
	.type		_ZN39_INTERNAL_8d586047_4_k_cu_cef2dcc6_48044cuda3std3__45__cpo4cendE,@object
	.size		_ZN39_INTERNAL_8d586047_4_k_cu_cef2dcc6_48044cuda3std3__45__cpo4cendE,(_ZN39_INTERNAL_8d586047_4_k_cu_cef2dcc6_48044cuda3std6ranges3__45__cpo4swapE - _ZN39_INTERNAL_8d586047_4_k_cu_cef2dcc6_48044cuda3std3__45__cpo4cendE)
_ZN39_INTERNAL_8d586047_4_k_cu_cef2dcc6_48044cuda3std3__45__cpo4cendE:
	.zero		1
	.type		_ZN39_INTERNAL_8d586047_4_k_cu_cef2dcc6_48044cuda3std6ranges3__45__cpo4swapE,@object
	.size		_ZN39_INTERNAL_8d586047_4_k_cu_cef2dcc6_48044cuda3std6ranges3__45__cpo4swapE,(.L_7 - _ZN39_INTERNAL_8d586047_4_k_cu_cef2dcc6_48044cuda3std6ranges3__45__cpo4swapE)
_ZN39_INTERNAL_8d586047_4_k_cu_cef2dcc6_48044cuda3std6ranges3__45__cpo4swapE:
	.zero		1
.L_7:


//--------------------- .nv.constant0._ZN7cutlass13device_kernelINS_4gemm6kernel13GemmUniversalIN4cute5tupleIJiiiiEEENS1_10collective13CollectiveMmaINS1_37MainloopSm90TmaGmmaWarpSpecializedFP8ILi5ENS5_IJNS4_1CILi1EEESB_SB_EEENS1_35KernelTmaWarpSpecializedCooperativeEEENS5_IJNSA_ILi256EEENSA_ILi128EEENSA_ILi32EEEEEENS_12float_e4m3_tENS5_IJlSB_lEEESJ_SK_NS4_8TiledMMAINS4_8MMA_AtomIJNS4_4SM904GMMA31MMA_64x128x32_F32E4M3E4M3_SS_TNILNSO_7ScaleInE1ELSQ_1EEEEEENS4_6LayoutINS5_IJNSA_ILi2EEESB_SB_EEENS5_IJSB_NSA_ILi0EEESW_EEEEENS5_IJNS4_10UnderscoreESZ_SZ_EEEEENS4_13SM90_TMA_LOADENS4_14ComposedLayoutINS4_7SwizzleILi1ELi4ELi3EEENS4_18smem_ptr_flag_bitsILi8EEENST_INS5_IJNSA_ILi8EEESH_EEENS5_IJSH_SB_EEEEEEEvNS4_8identityES12_S1C_vS1D_EENS_8epilogue10collective6detail29Sm90TmaWarpSpecializedAdapterINS1G_15DefaultEpilogueISJ_SK_SK_NS1F_6thread17LinearCombinationISJ_Li1EffLNS1K_9ScaleType4KindE0ELNS_15FloatRoundStyleE2ESJ_EENS1_15EpilogueDefaultEEEEEvvEEEEvNT_6ParamsE --------------------------
	.section	.nv.constant0._ZN7cutlass13device_kernelINS_4gemm6kernel13GemmUniversalIN4cute5tupleIJiiiiEEENS1_10collective13CollectiveMmaINS1_37MainloopSm90TmaGmmaWarpSpecializedFP8ILi5ENS5_IJNS4_1CILi1EEESB_SB_EEENS1_35KernelTmaWarpSpecializedCooperativeEEENS5_IJNSA_ILi256EEENSA_ILi128EEENSA_ILi32EEEEEENS_12float_e4m3_tENS5_IJlSB_lEEESJ_SK_NS4_8TiledMMAINS4_8MMA_AtomIJNS4_4SM904GMMA31MMA_64x128x32_F32E4M3E4M3_SS_TNILNSO_7ScaleInE1ELSQ_1EEEEEENS4_6LayoutINS5_IJNSA_ILi2EEESB_SB_EEENS5_IJSB_NSA_ILi0EEESW_EEEEENS5_IJNS4_10UnderscoreESZ_SZ_EEEEENS4_13SM90_TMA_LOADENS4_14ComposedLayoutINS4_7SwizzleILi1ELi4ELi3EEENS4_18smem_ptr_flag_bitsILi8EEENST_INS5_IJNSA_ILi8EEESH_EEENS5_IJSH_SB_EEEEEEEvNS4_8identityES12_S1C_vS1D_EENS_8epilogue10collective6detail29Sm90TmaWarpSpecializedAdapterINS1G_15DefaultEpilogueISJ_SK_SK_NS1F_6thread17LinearCombinationISJ_Li1EffLNS1K_9ScaleType4KindE0ELNS_15FloatRoundStyleE2ESJ_EENS1_15EpilogueDefaultEEEEEvvEEEEvNT_6ParamsE,"a",@progbits
	.sectionflags	@""
	.align	4
.nv.constant0._ZN7cutlass13device_kernelINS_4gemm6kernel13GemmUniversalIN4cute5tupleIJiiiiEEENS1_10collective13CollectiveMmaINS1_37MainloopSm90TmaGmmaWarpSpecializedFP8ILi5ENS5_IJNS4_1CILi1EEESB_SB_EEENS1_35KernelTmaWarpSpecializedCooperativeEEENS5_IJNSA_ILi256EEENSA_ILi128EEENSA_ILi32EEEEEENS_12float_e4m3_tENS5_IJlSB_lEEESJ_SK_NS4_8TiledMMAINS4_8MMA_AtomIJNS4_4SM904GMMA31MMA_64x128x32_F32E4M3E4M3_SS_TNILNSO_7ScaleInE1ELSQ_1EEEEEENS4_6LayoutINS5_IJNSA_ILi2EEESB_SB_EEENS5_IJSB_NSA_ILi0EEESW_EEEEENS5_IJNS4_10UnderscoreESZ_SZ_EEEEENS4_13SM90_TMA_LOADENS4_14ComposedLayoutINS4_7SwizzleILi1ELi4ELi3EEENS4_18smem_ptr_flag_bitsILi8EEENST_INS5_IJNSA_ILi8EEESH_EEENS5_IJSH_SB_EEEEEEEvNS4_8identityES12_S1C_vS1D_EENS_8epilogue10collective6detail29Sm90TmaWarpSpecializedAdapterINS1G_15DefaultEpilogueISJ_SK_SK_NS1F_6thread17LinearCombinationISJ_Li1EffLNS1K_9ScaleType4KindE0ELNS_15FloatRoundStyleE2ESJ_EENS1_15EpilogueDefaultEEEEEvvEEEEvNT_6ParamsE:
	.zero		1664


//--------------------- SYMBOLS --------------------------

	.type		.nv.reservedSmem.offset0,@object
	.size		.nv.reservedSmem.offset0,0x4
